	.headerflags	@"EF_CUDA_TEXMODE_UNIFIED EF_CUDA_64BIT_ADDRESS EF_CUDA_SM86 EF_CUDA_VIRTUAL_SM(EF_CUDA_SM86)"
	.elftype	@"ET_EXEC"


//--------------------- .nv.info                  --------------------------
	.section	.nv.info,"",@"SHT_CUDA_INFO"
	.align	4


	//----- nvinfo : EIATTR_REGCOUNT
	.align		4
        /*0000*/ 	.byte	0x04, 0x2f
        /*0002*/ 	.short	(.L_2 - .L_1)
	.align		4
.L_1:
        /*0004*/ 	.word	index@(triton_red_fused__to_copy_add_amax_amin_clamp_mul_native_layer_norm_reciprocal_1)
        /*0008*/ 	.word	0x00000028


	//----- nvinfo : EIATTR_MIN_STACK_SIZE
	.align		4
.L_2:
        /*000c*/ 	.byte	0x04, 0x12
        /*000e*/ 	.short	(.L_4 - .L_3)
	.align		4
.L_3:
        /*0010*/ 	.word	index@(triton_red_fused__to_copy_add_amax_amin_clamp_mul_native_layer_norm_reciprocal_1)
        /*0014*/ 	.word	0x00000000


	//----- nvinfo : EIATTR_FRAME_SIZE
	.align		4
.L_4:
        /*0018*/ 	.byte	0x04, 0x11
        /*001a*/ 	.short	(.L_6 - .L_5)
	.align		4
.L_5:
        /*001c*/ 	.word	index@(triton_red_fused__to_copy_add_amax_amin_clamp_mul_native_layer_norm_reciprocal_1)
        /*0020*/ 	.word	0x00000000


	//----- nvinfo : EIATTR_MIN_STACK_SIZE
	.align		4
.L_6:
        /*0024*/ 	.byte	0x04, 0x12
        /*0026*/ 	.short	(.L_8 - .L_7)
	.align		4
.L_7:
        /*0028*/ 	.word	index@(triton_red_fused__to_copy_add_amax_amin_clamp_mul_native_layer_norm_reciprocal_1)
        /*002c*/ 	.word	0x00000000
.L_8:


//--------------------- .nv.info.triton_red_fused__to_copy_add_amax_amin_clamp_mul_native_layer_norm_reciprocal_1 --------------------------
	.section	.nv.info.triton_red_fused__to_copy_add_amax_amin_clamp_mul_native_layer_norm_reciprocal_1,"",@"SHT_CUDA_INFO"
	.sectionflags	@""
	.align	4


	//----- nvinfo : EIATTR_CUDA_API_VERSION
	.align		4
        /*0000*/ 	.byte	0x04, 0x37
        /*0002*/ 	.short	(.L_10 - .L_9)
.L_9:
        /*0004*/ 	.word	0x0000007c


	//----- nvinfo : EIATTR_SW2861232_WAR
	.align		4
.L_10:
        /*0008*/ 	.byte	0x01, 0x35
	.zero		2


	//----- nvinfo : EIATTR_PARAM_CBANK
	.align		4
        /*000c*/ 	.byte	0x04, 0x0a
        /*000e*/ 	.short	(.L_12 - .L_11)
	.align		4
.L_11:
        /*0010*/ 	.word	index@(.nv.constant0.triton_red_fused__to_copy_add_amax_amin_clamp_mul_native_layer_norm_reciprocal_1)
        /*0014*/ 	.short	0x0160
        /*0016*/ 	.short	0x0078


	//----- nvinfo : EIATTR_CBANK_PARAM_SIZE
	.align		4
.L_12:
        /*0018*/ 	.byte	0x03, 0x19
        /*001a*/ 	.short	0x0078


	//----- nvinfo : EIATTR_KPARAM_INFO
	.align		4
        /*001c*/ 	.byte	0x04, 0x17
        /*001e*/ 	.short	(.L_14 - .L_13)
.L_13:
        /*0020*/ 	.word	0x00000000
        /*0024*/ 	.short	0x000f
        /*0026*/ 	.short	0x0070
        /*0028*/ 	.byte	0x00, 0xf4, 0x21, 0x00


	//----- nvinfo : EIATTR_KPARAM_INFO
	.align		4
.L_14:
        /*002c*/ 	.byte	0x04, 0x17
        /*002e*/ 	.short	(.L_16 - .L_15)
.L_15:
        /*0030*/ 	.word	0x00000000
        /*0034*/ 	.short	0x000e
        /*0036*/ 	.short	0x006c
        /*0038*/ 	.byte	0x00, 0xf0, 0x11, 0x00


	//----- nvinfo : EIATTR_KPARAM_INFO
	.align		4
.L_16:
        /*003c*/ 	.byte	0x04, 0x17
        /*003e*/ 	.short	(.L_18 - .L_17)
.L_17:
        /*0040*/ 	.word	0x00000000
        /*0044*/ 	.short	0x000d
        /*0046*/ 	.short	0x0068
        /*0048*/ 	.byte	0x00, 0xf0, 0x11, 0x00


	//----- nvinfo : EIATTR_KPARAM_INFO
	.align		4
.L_18:
        /*004c*/ 	.byte	0x04, 0x17
        /*004e*/ 	.short	(.L_20 - .L_19)
.L_19:
        /*0050*/ 	.word	0x00000000
        /*0054*/ 	.short	0x000c
        /*0056*/ 	.short	0x0060
        /*0058*/ 	.byte	0x00, 0xf4, 0x21, 0x00


	//----- nvinfo : EIATTR_KPARAM_INFO
	.align		4
.L_20:
        /*005c*/ 	.byte	0x04, 0x17
        /*005e*/ 	.short	(.L_22 - .L_21)
.L_21:
        /*0060*/ 	.word	0x00000000
        /*0064*/ 	.short	0x000b
        /*0066*/ 	.short	0x0058
        /*0068*/ 	.byte	0x00, 0xf4, 0x21, 0x00


	//----- nvinfo : EIATTR_KPARAM_INFO
	.align		4
.L_22:
        /*006c*/ 	.byte	0x04, 0x17
        /*006e*/ 	.short	(.L_24 - .L_23)
.L_23:
        /*0070*/ 	.word	0x00000000
        /*0074*/ 	.short	0x000a
        /*0076*/ 	.short	0x0050
        /*0078*/ 	.byte	0x00, 0xf4, 0x21, 0x00


	//----- nvinfo : EIATTR_KPARAM_INFO
	.align		4
.L_24:
        /*007c*/ 	.byte	0x04, 0x17
        /*007e*/ 	.short	(.L_26 - .L_25)
.L_25:
        /*0080*/ 	.word	0x00000000
        /*0084*/ 	.short	0x0009
        /*0086*/ 	.short	0x0048
        /*0088*/ 	.byte	0x00, 0xf4, 0x21, 0x00


	//----- nvinfo : EIATTR_KPARAM_INFO
	.align		4
.L_26:
        /*008c*/ 	.byte	0x04, 0x17
        /*008e*/ 	.short	(.L_28 - .L_27)
.L_27:
        /*0090*/ 	.word	0x00000000
        /*0094*/ 	.short	0x0008
        /*0096*/ 	.short	0x0040
        /*0098*/ 	.byte	0x00, 0xf4, 0x21, 0x00


	//----- nvinfo : EIATTR_KPARAM_INFO
	.align		4
.L_28:
        /*009c*/ 	.byte	0x04, 0x17
        /*009e*/ 	.short	(.L_30 - .L_29)
.L_29:
        /*00a0*/ 	.word	0x00000000
        /*00a4*/ 	.short	0x0007
        /*00a6*/ 	.short	0x0038
        /*00a8*/ 	.byte	0x00, 0xf4, 0x21, 0x00


	//----- nvinfo : EIATTR_KPARAM_INFO
	.align		4
.L_30:
        /*00ac*/ 	.byte	0x04, 0x17
        /*00ae*/ 	.short	(.L_32 - .L_31)
.L_31:
        /*00b0*/ 	.word	0x00000000
        /*00b4*/ 	.short	0x0006
        /*00b6*/ 	.short	0x0030
        /*00b8*/ 	.byte	0x00, 0xf4, 0x21, 0x00


	//----- nvinfo : EIATTR_KPARAM_INFO
	.align		4
.L_32:
        /*00bc*/ 	.byte	0x04, 0x17
        /*00be*/ 	.short	(.L_34 - .L_33)
.L_33:
        /*00c0*/ 	.word	0x00000000
        /*00c4*/ 	.short	0x0005
        /*00c6*/ 	.short	0x0028
        /*00c8*/ 	.byte	0x00, 0xf4, 0x21, 0x00


	//----- nvinfo : EIATTR_KPARAM_INFO
	.align		4
.L_34:
        /*00cc*/ 	.byte	0x04, 0x17
        /*00ce*/ 	.short	(.L_36 - .L_35)
.L_35:
        /*00d0*/ 	.word	0x00000000
        /*00d4*/ 	.short	0x0004
        /*00d6*/ 	.short	0x0020
        /*00d8*/ 	.byte	0x00, 0xf4, 0x21, 0x00


	//----- nvinfo : EIATTR_KPARAM_INFO
	.align		4
.L_36:
        /*00dc*/ 	.byte	0x04, 0x17
        /*00de*/ 	.short	(.L_38 - .L_37)
.L_37:
        /*00e0*/ 	.word	0x00000000
        /*00e4*/ 	.short	0x0003
        /*00e6*/ 	.short	0x0018
        /*00e8*/ 	.byte	0x00, 0xf4, 0x21, 0x00


	//----- nvinfo : EIATTR_KPARAM_INFO
	.align		4
.L_38:
        /*00ec*/ 	.byte	0x04, 0x17
        /*00ee*/ 	.short	(.L_40 - .L_39)
.L_39:
        /*00f0*/ 	.word	0x00000000
        /*00f4*/ 	.short	0x0002
        /*00f6*/ 	.short	0x0010
        /*00f8*/ 	.byte	0x00, 0xf4, 0x21, 0x00


	//----- nvinfo : EIATTR_KPARAM_INFO
	.align		4
.L_40:
        /*00fc*/ 	.byte	0x04, 0x17
        /*00fe*/ 	.short	(.L_42 - .L_41)
.L_41:
        /*0100*/ 	.word	0x00000000
        /*0104*/ 	.short	0x0001
        /*0106*/ 	.short	0x0008
        /*0108*/ 	.byte	0x00, 0xf4, 0x21, 0x00


	//----- nvinfo : EIATTR_KPARAM_INFO
	.align		4
.L_42:
        /*010c*/ 	.byte	0x04, 0x17
        /*010e*/ 	.short	(.L_44 - .L_43)
.L_43:
        /*0110*/ 	.word	0x00000000
        /*0114*/ 	.short	0x0000
        /*0116*/ 	.short	0x0000
        /*0118*/ 	.byte	0x00, 0xf4, 0x21, 0x00


	//----- nvinfo : EIATTR_MAXREG_COUNT
	.align		4
.L_44:
        /*011c*/ 	.byte	0x03, 0x1b
        /*011e*/ 	.short	0x00ff


	//----- nvinfo : EIATTR_COOP_GROUP_MASK_REGIDS
	.align		4
        /*0120*/ 	.byte	0x04, 0x29
        /*0122*/ 	.short	(.L_46 - .L_45)


	//   ....[0]....
.L_45:
        /*0124*/ 	.word	0xffffffff


	//   ....[1]....
        /*0128*/ 	.word	0xffffffff


	//   ....[2]....
        /*012c*/ 	.word	0xffffffff


	//   ....[3]....
        /*0130*/ 	.word	0xffffffff


	//   ....[4]....
        /*0134*/ 	.word	0xffffffff


	//   ....[5]....
        /*0138*/ 	.word	0xffffffff


	//   ....[6]....
        /*013c*/ 	.word	0xffffffff


	//   ....[7]....
        /*0140*/ 	.word	0xffffffff


	//   ....[8]....
        /*0144*/ 	.word	0xffffffff


	//   ....[9]....
        /*0148*/ 	.word	0xffffffff


	//   ....[10]....
        /*014c*/ 	.word	0xffffffff


	//   ....[11]....
        /*0150*/ 	.word	0xffffffff


	//   ....[12]....
        /*0154*/ 	.word	0xffffffff


	//   ....[13]....
        /*0158*/ 	.word	0xffffffff


	//   ....[14]....
        /*015c*/ 	.word	0xffffffff


	//   ....[15]....
        /*0160*/ 	.word	0xffffffff


	//   ....[16]....
        /*0164*/ 	.word	0xffffffff


	//   ....[17]....
        /*0168*/ 	.word	0xffffffff


	//   ....[18]....
        /*016c*/ 	.word	0xffffffff


	//   ....[19]....
        /*0170*/ 	.word	0xffffffff


	//   ....[20]....
        /*0174*/ 	.word	0xffffffff


	//   ....[21]....
        /*0178*/ 	.word	0xffffffff


	//   ....[22]....
        /*017c*/ 	.word	0xffffffff


	//   ....[23]....
        /*0180*/ 	.word	0xffffffff


	//   ....[24]....
        /*0184*/ 	.word	0xffffffff


	//   ....[25]....
        /*0188*/ 	.word	0xffffffff


	//   ....[26]....
        /*018c*/ 	.word	0xffffffff


	//   ....[27]....
        /*0190*/ 	.word	0xffffffff


	//   ....[28]....
        /*0194*/ 	.word	0xffffffff


	//   ....[29]....
        /*0198*/ 	.word	0xffffffff


	//   ....[30]....
        /*019c*/ 	.word	0xffffffff


	//   ....[31]....
        /*01a0*/ 	.word	0xffffffff


	//   ....[32]....
        /*01a4*/ 	.word	0xffffffff


	//   ....[33]....
        /*01a8*/ 	.word	0xffffffff


	//   ....[34]....
        /*01ac*/ 	.word	0xffffffff


	//----- nvinfo : EIATTR_COOP_GROUP_INSTR_OFFSETS
	.align		4
.L_46:
        /*01b0*/ 	.byte	0x04, 0x28
        /*01b2*/ 	.short	(.L_48 - .L_47)


	//   ....[0]....
.L_47:
        /*01b4*/ 	.word	0x00000750


	//   ....[1]....
        /*01b8*/ 	.word	0x00000790


	//   ....[2]....
        /*01bc*/ 	.word	0x00000880


	//   ....[3]....
        /*01c0*/ 	.word	0x000008d0


	//   ....[4]....
        /*01c4*/ 	.word	0x000009c0


	//   ....[5]....
        /*01c8*/ 	.word	0x00000a10


	//   ....[6]....
        /*01cc*/ 	.word	0x00000b30


	//   ....[7]....
        /*01d0*/ 	.word	0x00000b60


	//   ....[8]....
        /*01d4*/ 	.word	0x00000c40


	//   ....[9]....
        /*01d8*/ 	.word	0x00000cb0


	//   ....[10]....
        /*01dc*/ 	.word	0x00000e00


	//   ....[11]....
        /*01e0*/ 	.word	0x00000e10


	//   ....[12]....
        /*01e4*/ 	.word	0x00000e20


	//   ....[13]....
        /*01e8*/ 	.word	0x00000e60


	//   ....[14]....
        /*01ec*/ 	.word	0x00000f60


	//   ....[15]....
        /*01f0*/ 	.word	0x00000fe0


	//   ....[16]....
        /*01f4*/ 	.word	0x00001020


	//   ....[17]....
        /*01f8*/ 	.word	0x00001100


	//   ....[18]....
        /*01fc*/ 	.word	0x00001150


	//   ....[19]....
        /*0200*/ 	.word	0x00002280


	//   ....[20]....
        /*0204*/ 	.word	0x000022c0


	//   ....[21]....
        /*0208*/ 	.word	0x00002330


	//   ....[22]....
        /*020c*/ 	.word	0x000024b0


	//   ....[23]....
        /*0210*/ 	.word	0x00002630


	//   ....[24]....
        /*0214*/ 	.word	0x00002650


	//   ....[25]....
        /*0218*/ 	.word	0x00002710


	//   ....[26]....
        /*021c*/ 	.word	0x00002760


	//   ....[27]....
        /*0220*/ 	.word	0x00002770


	//   ....[28]....
        /*0224*/ 	.word	0x000027c0


	//   ....[29]....
        /*0228*/ 	.word	0x00002820


	//   ....[30]....
        /*022c*/ 	.word	0x00002840


	//   ....[31]....
        /*0230*/ 	.word	0x000028d0


	//   ....[32]....
        /*0234*/ 	.word	0x00002960


	//   ....[33]....
        /*0238*/ 	.word	0x000029b0


	//   ....[34]....
        /*023c*/ 	.word	0x000029f0


	//----- nvinfo : EIATTR_EXIT_INSTR_OFFSETS
	.align		4
.L_48:
        /*0240*/ 	.byte	0x04, 0x1c
        /*0242*/ 	.short	(.L_50 - .L_49)


	//   ....[0]....
.L_49:
        /*0244*/ 	.word	0x00003a30


	//   ....[1]....
        /*0248*/ 	.word	0x00003a50


	//----- nvinfo : EIATTR_REQNTID
	.align		4
.L_50:
        /*024c*/ 	.byte	0x04, 0x10
        /*024e*/ 	.short	(.L_52 - .L_51)
.L_51:
        /*0250*/ 	.word	0x00000100
        /*0254*/ 	.word	0x00000001
        /*0258*/ 	.word	0x00000001
.L_52:


//--------------------- .nv.callgraph             --------------------------
	.section	.nv.callgraph,"",@"SHT_CUDA_CALLGRAPH"
	.align	4
	.sectionentsize	8
	.align		4
        /*0000*/ 	.word	0x00000000
	.align		4
        /*0004*/ 	.word	0xffffffff
	.align		4
        /*0008*/ 	.word	0x00000000
	.align		4
        /*000c*/ 	.word	0xfffffffe
	.align		4
        /*0010*/ 	.word	0x00000000
	.align		4
        /*0014*/ 	.word	0xfffffffd
	.align		4
        /*0018*/ 	.word	0x00000000
	.align		4
        /*001c*/ 	.word	0xfffffffc


//--------------------- .nv.rel.action            --------------------------
	.section	.nv.rel.action,"",@"SHT_CUDA_RELOCINFO"
	.align	8
	.sectionentsize	8
        /*0000*/ 	.byte	0x73, 0x00, 0x00, 0x00, 0x00, 0x00, 0x00, 0x00, 0x00, 0x00, 0x00, 0x11, 0x25, 0x00, 0x05, 0x36


//--------------------- .nv.constant4             --------------------------
	.section	.nv.constant4,"a",@progbits
	.align	8
	.align		8
.nv.constant4:
        /*0000*/ 	.dword	_$_str


//--------------------- .nv.constant0.triton_red_fused__to_copy_add_amax_amin_clamp_mul_native_layer_norm_reciprocal_1 --------------------------
	.section	.nv.constant0.triton_red_fused__to_copy_add_amax_amin_clamp_mul_native_layer_norm_reciprocal_1,"a",@progbits
	.sectionflags	@""
	.align	4
.nv.constant0.triton_red_fused__to_copy_add_amax_amin_clamp_mul_native_layer_norm_reciprocal_1:
	.zero		472


//--------------------- .text.triton_red_fused__to_copy_add_amax_amin_clamp_mul_native_layer_norm_reciprocal_1 --------------------------
	.section	.text.triton_red_fused__to_copy_add_amax_amin_clamp_mul_native_layer_norm_reciprocal_1,"ax",@progbits
	.sectionflags	@"SHF_BARRIERS=1"
	.sectioninfo	@"SHI_REGISTERS=40"
	.align	128
        .global         triton_red_fused__to_copy_add_amax_amin_clamp_mul_native_layer_norm_reciprocal_1
        .type           triton_red_fused__to_copy_add_amax_amin_clamp_mul_native_layer_norm_reciprocal_1,@function
        .size           triton_red_fused__to_copy_add_amax_amin_clamp_mul_native_layer_norm_reciprocal_1,(.L_x_3 - triton_red_fused__to_copy_add_amax_amin_clamp_mul_native_layer_norm_reciprocal_1)
        .other          triton_red_fused__to_copy_add_amax_amin_clamp_mul_native_layer_norm_reciprocal_1,@"STO_CUDA_ENTRY STV_DEFAULT"
triton_red_fused__to_copy_add_amax_amin_clamp_mul_native_layer_norm_reciprocal_1:
.text.triton_red_fused__to_copy_add_amax_amin_clamp_mul_native_layer_norm_reciprocal_1:
[----:B------:R-:W-:Y:S02]  /*0000*/  IMAD.MOV.U32 R1, RZ, RZ, c[0x0][0x28] ;  /* 0x00000a00ff017624 */ /* 0x000fe400078e00ff */
[----:B------:R-:W0:Y:S01]  /*0010*/  S2R R5, SR_CTAID.X ;  /* 0x0000000000057919 */ /* 0x000e220000002500 */
[----:B------:R-:W-:Y:S01]  /*0020*/  ULDC.64 UR4, c[0x0][0x118] ;  /* 0x0000460000047ab9 */ /* 0x000fe20000000a00 */
[----:B------:R-:W-:Y:S02]  /*0030*/  IMAD.MOV.U32 R0, RZ, RZ, 0x2 ;  /* 0x00000002ff007424 */ /* 0x000fe400078e00ff */
[----:B------:R-:W1:Y:S01]  /*0040*/  S2R R6, SR_TID.X ;  /* 0x0000000000067919 */ /* 0x000e620000002100 */
[C---:B0-----:R-:W-:Y:S01]  /*0050*/  ISETP.GE.AND P1, PT, R5.reuse, 0xe10, PT ;  /* 0x00000e100500780c */ /* 0x041fe20003f26270 */
[----:B------:R-:W-:Y:S02]  /*0060*/  IMAD R29, R5, 0xc00, RZ ;  /* 0x00000c00051d7824 */ /* 0x000fe400078e02ff */
[----:B-1----:R-:W-:-:S05]  /*0070*/  IMAD.SHL.U32 R8, R6, 0x2, RZ ;  /* 0x0000000206087824 */ /* 0x002fca00078e00ff */
[----:B------:R-:W-:-:S05]  /*0080*/  LOP3.LUT R8, R8, 0x1fe, RZ, 0xc0, !PT ;  /* 0x000001fe08087812 */ /* 0x000fca00078ec0ff */
[----:B------:R-:W-:Y:S01]  /*0090*/  @P1 IMAD.MOV.U32 R2, RZ, RZ, RZ ;  /* 0x000000ffff021224 */ /* 0x000fe200078e00ff */
[----:B------:R-:W-:Y:S01]  /*00a0*/  LOP3.LUT R3, R8, R29, RZ, 0xfc, !PT ;  /* 0x0000001d08037212 */ /* 0x000fe200078efcff */
[----:B------:R-:W-:Y:S02]  /*00b0*/  @P1 IMAD.MOV.U32 R20, RZ, RZ, RZ ;  /* 0x000000ffff141224 */ /* 0x000fe400078e00ff */
[----:B------:R-:W-:Y:S02]  /*00c0*/  @P1 IMAD.MOV.U32 R9, RZ, RZ, RZ ;  /* 0x000000ffff091224 */ /* 0x000fe400078e00ff */
[----:B------:R-:W-:Y:S01]  /*00d0*/  @P1 IMAD.MOV.U32 R4, RZ, RZ, RZ ;  /* 0x000000ffff041224 */ /* 0x000fe200078e00ff */
[----:B------:R-:W-:Y:S05]  /*00e0*/  @P1 BRA `(.L_x_0) ;  /* 0x000004b000001947 */ /* 0x000fea0003800000 */
[C---:B------:R-:W-:Y:S01]  /*00f0*/  IMAD.WIDE R10, R3.reuse, R0, c[0x0][0x160] ;  /* 0x00005800030a7625 */ /* 0x040fe200078e0200 */
[----:B------:R-:W-:-:S04]  /*0100*/  IADD3 R13, R3, 0x400, RZ ;  /* 0x00000400030d7810 */ /* 0x000fc80007ffe0ff */
[----:B------:R0:W2:Y:S01]  /*0110*/  LDG.E.EL R2, [R10.64] ;  /* 0x000000040a027981 */ /* 0x0000a2000c2e1900 */
[----:B------:R-:W-:-:S03]  /*0120*/  IMAD.WIDE R12, R13, R0, c[0x0][0x160] ;  /* 0x000058000d0c7625 */ /* 0x000fc600078e0200 */
[----:B------:R0:W3:Y:S04]  /*0130*/  LDG.E.EL R4, [R10.64+0x400] ;  /* 0x000400040a047981 */ /* 0x0000e8000c2e1900 */
[----:B------:R1:W4:Y:S01]  /*0140*/  LDG.E.EL R12, [R12.64] ;  /* 0x000000040c0c7981 */ /* 0x000322000c2e1900 */
[C---:B------:R-:W-:Y:S02]  /*0150*/  IADD3 R15, R3.reuse, 0x600, RZ ;  /* 0x00000600030f7810 */ /* 0x040fe40007ffe0ff */
[----:B------:R-:W-:-:S03]  /*0160*/  IADD3 R17, R3, 0x800, RZ ;  /* 0x0000080003117810 */ /* 0x000fc60007ffe0ff */
[----:B------:R-:W-:-:S05]  /*0170*/  IMAD.WIDE R14, R15, R0, c[0x0][0x160] ;  /* 0x000058000f0e7625 */ /* 0x000fca00078e0200 */
[----:B------:R5:W4:Y:S01]  /*0180*/  LDG.E.EL R7, [R14.64] ;  /* 0x000000040e077981 */ /* 0x000b22000c2e1900 */
[----:B------:R-:W-:Y:S01]  /*0190*/  IMAD.WIDE R16, R17, R0, c[0x0][0x160] ;  /* 0x0000580011107625 */ /* 0x000fe200078e0200 */
[----:B------:R-:W-:-:S04]  /*01a0*/  IADD3 R19, R3, 0xa00, RZ ;  /* 0x00000a0003137810 */ /* 0x000fc80007ffe0ff */
[----:B------:R1:W4:Y:S01]  /*01b0*/  LDG.E.EL R9, [R16.64] ;  /* 0x0000000410097981 */ /* 0x000322000c2e1900 */
[----:B------:R-:W-:-:S05]  /*01c0*/  IMAD.WIDE R18, R19, R0, c[0x0][0x160] ;  /* 0x0000580013127625 */ /* 0x000fca00078e0200 */
[----:B0-----:R0:W4:Y:S01]  /*01d0*/  LDG.E.EL R10, [R18.64] ;  /* 0x00000004120a7981 */ /* 0x001122000c2e1900 */
[C---:B--2---:R-:W-:Y:S01]  /*01e0*/  PRMT R11, R2.reuse, 0x7632, R11 ;  /* 0x00007632020b7816 */ /* 0x044fe2000000000b */
[----:B-1----:R-:W-:Y:S01]  /*01f0*/  IMAD.U32 R13, R2, 0x10000, RZ ;  /* 0x00010000020d7824 */ /* 0x002fe200078e00ff */
[C---:B---3--:R-:W-:Y:S01]  /*0200*/  PRMT R2, R4.reuse, 0x7632, R2 ;  /* 0x0000763204027816 */ /* 0x048fe20000000002 */
[----:B------:R-:W-:Y:S02]  /*0210*/  IMAD.U32 R20, R4, 0x10000, RZ ;  /* 0x0001000004147824 */ /* 0x000fe400078e00ff */
[----:B------:R-:W-:Y:S02]  /*0220*/  IMAD.U32 R11, R11, 0x10000, RZ ;  /* 0x000100000b0b7824 */ /* 0x000fe400078e00ff */
[----:B------:R-:W-:Y:S01]  /*0230*/  FADD R4, -R13, R20 ;  /* 0x000000140d047221 */ /* 0x000fe20000000100 */
[----:B-----5:R-:W-:Y:S01]  /*0240*/  IMAD.U32 R14, R2, 0x10000, RZ ;  /* 0x00010000020e7824 */ /* 0x020fe200078e00ff */
[C---:B----4-:R-:W-:Y:S01]  /*0250*/  PRMT R15, R12.reuse, 0x7632, R15 ;  /* 0x000076320c0f7816 */ /* 0x050fe2000000000f */
[----:B------:R-:W-:Y:S01]  /*0260*/  IMAD.U32 R12, R12, 0x10000, RZ ;  /* 0x000100000c0c7824 */ /* 0x000fe200078e00ff */
[----:B------:R-:W-:Y:S01]  /*0270*/  FFMA R13, R4, 0.5, R13 ;  /* 0x3f000000040d7823 */ /* 0x000fe2000000000d */
[----:B------:R-:W-:-:S03]  /*0280*/  FADD R2, -R11, R14 ;  /* 0x0000000e0b027221 */ /* 0x000fc60000000100 */
[----:B------:R-:W-:Y:S01]  /*0290*/  FADD R22, -R13, R12 ;  /* 0x0000000c0d167221 */ /* 0x000fe20000000100 */
[----:B------:R-:W-:Y:S01]  /*02a0*/  FFMA R11, R2, 0.5, R11 ;  /* 0x3f000000020b7823 */ /* 0x000fe2000000000b */
[----:B------:R-:W-:Y:S01]  /*02b0*/  IMAD.U32 R16, R15, 0x10000, RZ ;  /* 0x000100000f107824 */ /* 0x000fe200078e00ff */
[--C-:B------:R-:W-:Y:S01]  /*02c0*/  FADD R15, R20, -R13.reuse ;  /* 0x8000000d140f7221 */ /* 0x100fe20000000000 */
[----:B------:R-:W-:Y:S01]  /*02d0*/  FFMA R17, R22, 0.3333333432674407959, R13 ;  /* 0x3eaaaaab16117823 */ /* 0x000fe2000000000d */
[----:B------:R-:W-:Y:S01]  /*02e0*/  FADD R13, R14, -R11 ;  /* 0x8000000b0e0d7221 */ /* 0x000fe20000000000 */
[----:B0-----:R-:W-:-:S03]  /*02f0*/  FADD R18, -R11, R16 ;  /* 0x000000100b127221 */ /* 0x001fc60000000100 */
[----:B------:R-:W-:Y:S01]  /*0300*/  FFMA R13, R2, R13, RZ ;  /* 0x0000000d020d7223 */ /* 0x000fe200000000ff */
[C---:B------:R-:W-:Y:S01]  /*0310*/  PRMT R2, R7.reuse, 0x7632, R2 ;  /* 0x0000763207027816 */ /* 0x040fe20000000002 */
[----:B------:R-:W-:Y:S01]  /*0320*/  FFMA R15, R4, R15, RZ ;  /* 0x0000000f040f7223 */ /* 0x000fe200000000ff */
[----:B------:R-:W-:Y:S01]  /*0330*/  FFMA R11, R18, 0.3333333432674407959, R11 ;  /* 0x3eaaaaab120b7823 */ /* 0x000fe2000000000b */
[----:B------:R-:W-:Y:S01]  /*0340*/  FADD R12, R12, -R17 ;  /* 0x800000110c0c7221 */ /* 0x000fe20000000000 */
[----:B------:R-:W-:Y:S02]  /*0350*/  IMAD.U32 R4, R7, 0x10000, RZ ;  /* 0x0001000007047824 */ /* 0x000fe400078e00ff */
[----:B------:R-:W-:Y:S01]  /*0360*/  IMAD.U32 R2, R2, 0x10000, RZ ;  /* 0x0001000002027824 */ /* 0x000fe200078e00ff */
[----:B------:R-:W-:Y:S01]  /*0370*/  FADD R16, R16, -R11 ;  /* 0x8000000b10107221 */ /* 0x000fe20000000000 */
[----:B------:R-:W-:Y:S01]  /*0380*/  FFMA R15, R22, R12, R15 ;  /* 0x0000000c160f7223 */ /* 0x000fe2000000000f */
[----:B------:R-:W-:Y:S01]  /*0390*/  PRMT R7, R9, 0x7632, R7 ;  /* 0x0000763209077816 */ /* 0x000fe20000000007 */
[----:B------:R-:W-:Y:S01]  /*03a0*/  FADD R12, -R17, R4 ;  /* 0x00000004110c7221 */ /* 0x000fe20000000100 */
[----:B------:R-:W-:Y:S01]  /*03b0*/  FADD R14, R2, -R11 ;  /* 0x8000000b020e7221 */ /* 0x000fe20000000000 */
[----:B------:R-:W-:Y:S01]  /*03c0*/  FFMA R13, R18, R16, R13 ;  /* 0x00000010120d7223 */ /* 0x000fe2000000000d */
[----:B------:R-:W-:Y:S01]  /*03d0*/  IMAD.U32 R16, R9, 0x10000, RZ ;  /* 0x0001000009107824 */ /* 0x000fe200078e00ff */
[----:B------:R-:W-:Y:S01]  /*03e0*/  FFMA R17, R12, 0.25, R17 ;  /* 0x3e8000000c117823 */ /* 0x000fe20000000011 */
[----:B------:R-:W-:Y:S01]  /*03f0*/  IMAD.U32 R7, R7, 0x10000, RZ ;  /* 0x0001000007077824 */ /* 0x000fe200078e00ff */
[----:B------:R-:W-:Y:S01]  /*0400*/  FFMA R11, R14, 0.25, R11 ;  /* 0x3e8000000e0b7823 */ /* 0x000fe2000000000b */
[C---:B------:R-:W-:Y:S01]  /*0410*/  PRMT R9, R10.reuse, 0x7632, R9 ;  /* 0x000076320a097816 */ /* 0x040fe20000000009 */
[----:B------:R-:W-:Y:S01]  /*0420*/  IMAD.U32 R19, R10, 0x10000, RZ ;  /* 0x000100000a137824 */ /* 0x000fe200078e00ff */
[----:B------:R-:W-:Y:S01]  /*0430*/  FADD R10, -R17, R16 ;  /* 0x00000010110a7221 */ /* 0x000fe20000000100 */
[----:B------:R-:W-:Y:S01]  /*0440*/  FADD R18, R7, -R11 ;  /* 0x8000000b07127221 */ /* 0x000fe20000000000 */
[--C-:B------:R-:W-:Y:S01]  /*0450*/  FADD R4, R4, -R17.reuse ;  /* 0x8000001104047221 */ /* 0x100fe20000000000 */
[----:B------:R-:W-:Y:S01]  /*0460*/  IMAD.U32 R9, R9, 0x10000, RZ ;  /* 0x0001000009097824 */ /* 0x000fe200078e00ff */
[----:B------:R-:W-:Y:S01]  /*0470*/  FFMA R17, R10, 0.20000000298023223877, R17 ;  /* 0x3e4ccccd0a117823 */ /* 0x000fe20000000011 */
[--C-:B------:R-:W-:Y:S01]  /*0480*/  FFMA R20, R18, 0.20000000298023223877, R11.reuse ;  /* 0x3e4ccccd12147823 */ /* 0x100fe2000000000b */
[----:B------:R-:W-:Y:S01]  /*0490*/  FADD R2, R2, -R11 ;  /* 0x8000000b02027221 */ /* 0x000fe20000000000 */
[----:B------:R-:W-:Y:S01]  /*04a0*/  FFMA R15, R12, R4, R15 ;  /* 0x000000040c0f7223 */ /* 0x000fe2000000000f */
[----:B------:R-:W-:Y:S01]  /*04b0*/  FADD R4, -R17, R19 ;  /* 0x0000001311047221 */ /* 0x000fe20000000100 */
[--C-:B------:R-:W-:Y:S01]  /*04c0*/  FADD R11, R9, -R20.reuse ;  /* 0x80000014090b7221 */ /* 0x100fe20000000000 */
[----:B------:R-:W-:Y:S01]  /*04d0*/  FFMA R13, R14, R2, R13 ;  /* 0x000000020e0d7223 */ /* 0x000fe2000000000d */
[--C-:B------:R-:W-:Y:S01]  /*04e0*/  FADD R16, R16, -R17.reuse ;  /* 0x8000001110107221 */ /* 0x100fe20000000000 */
[--C-:B------:R-:W-:Y:S01]  /*04f0*/  FADD R7, R7, -R20.reuse ;  /* 0x8000001407077221 */ /* 0x100fe20000000000 */
[----:B------:R-:W-:Y:S01]  /*0500*/  FFMA R2, R4, 0.16666667163372039795, R17 ;  /* 0x3e2aaaab04027823 */ /* 0x000fe20000000011 */
[----:B------:R-:W-:Y:S01]  /*0510*/  FFMA R20, R11, 0.16666667163372039795, R20 ;  /* 0x3e2aaaab0b147823 */ /* 0x000fe20000000014 */
[----:B------:R-:W-:Y:S01]  /*0520*/  FFMA R15, R10, R16, R15 ;  /* 0x000000100a0f7223 */ /* 0x000fe2000000000f */
[----:B------:R-:W-:Y:S01]  /*0530*/  FFMA R7, R18, R7, R13 ;  /* 0x0000000712077223 */ /* 0x000fe2000000000d */
[----:B------:R-:W-:Y:S01]  /*0540*/  FADD R19, R19, -R2 ;  /* 0x8000000213137221 */ /* 0x000fe20000000000 */
[----:B------:R-:W-:-:S03]  /*0550*/  FADD R10, R9, -R20 ;  /* 0x80000014090a7221 */ /* 0x000fc60000000000 */
[----:B------:R-:W-:Y:S01]  /*0560*/  FFMA R4, R4, R19, R15 ;  /* 0x0000001304047223 */ /* 0x000fe2000000000f */
[----:B------:R-:W-:Y:S01]  /*0570*/  FFMA R7, R11, R10, R7 ;  /* 0x0000000a0b077223 */ /* 0x000fe20000000007 */
[----:B------:R-:W-:-:S03]  /*0580*/  IMAD.MOV.U32 R9, RZ, RZ, 0x40c00000 ;  /* 0x40c00000ff097424 */ /* 0x000fc600078e00ff */
[----:B------:R-:W-:Y:S01]  /*0590*/  FADD R4, R7, R4 ;  /* 0x0000000407047221 */ /* 0x000fe20000000000 */
.L_x_0:
[C---:B------:R-:W-:Y:S01]  /*05a0*/  FADD R12, R9.reuse, R9 ;  /* 0x00000009090c7221 */ /* 0x040fe20000000000 */
[----:B------:R-:W-:Y:S01]  /*05b0*/  FMUL R14, R9, 0.25 ;  /* 0x3e800000090e7820 */ /* 0x000fe20000400000 */
[----:B------:R-:W-:Y:S02]  /*05c0*/  IMAD.IADD R29, R8, 0x1, R29 ;  /* 0x00000001081d7824 */ /* 0x000fe400078e021d */
[C---:B------:R-:W-:Y:S01]  /*05d0*/  FMUL R15, R12.reuse, 0.25 ;  /* 0x3e8000000c0f7820 */ /* 0x040fe20000400000 */
[C---:B------:R-:W-:Y:S01]  /*05e0*/  FSETP.GEU.AND P2, PT, |R12|.reuse, 1.175494350822287508e-38, PT ;  /* 0x008000000c00780b */ /* 0x040fe20003f4e200 */
[C---:B------:R-:W-:Y:S01]  /*05f0*/  FADD R11, R12.reuse, R12 ;  /* 0x0000000c0c0b7221 */ /* 0x040fe20000000000 */
[----:B------:R-:W-:-:S04]  /*0600*/  FSETP.GT.AND P0, PT, |R12|, 8.50705917302346158658e+37, PT ;  /* 0x7e8000000c00780b */ /* 0x000fc80003f04200 */
[-C--:B------:R-:W-:Y:S02]  /*0610*/  FSEL R13, R15, R12.reuse, P0 ;  /* 0x0000000c0f0d7208 */ /* 0x080fe40000000000 */
[----:B------:R-:W-:Y:S02]  /*0620*/  FSEL R14, R14, R9, P0 ;  /* 0x000000090e0e7208 */ /* 0x000fe40000000000 */
[C---:B------:R-:W-:Y:S02]  /*0630*/  FSETP.GEU.AND P3, PT, |R11|.reuse, 1.175494350822287508e-38, PT ;  /* 0x008000000b00780b */ /* 0x040fe40003f6e200 */
[----:B------:R-:W-:Y:S01]  /*0640*/  FSETP.GT.AND P0, PT, |R11|, 8.50705917302346158658e+37, PT ;  /* 0x7e8000000b00780b */ /* 0x000fe20003f04200 */
[----:B------:R-:W-:Y:S01]  /*0650*/  @!P2 FMUL R13, R13, 16777216 ;  /* 0x4b8000000d0da820 */ /* 0x000fe20000400000 */
[----:B------:R-:W-:Y:S01]  /*0660*/  @!P2 FMUL R14, R14, 16777216 ;  /* 0x4b8000000e0ea820 */ /* 0x000fe20000400000 */
[----:B------:R-:W-:Y:S02]  /*0670*/  FSETP.NEU.AND P2, PT, R12, RZ, PT ;  /* 0x000000ff0c00720b */ /* 0x000fe40003f4d000 */
[----:B------:R-:W-:-:S02]  /*0680*/  FSEL R15, R15, R12, P0 ;  /* 0x0000000c0f0f7208 */ /* 0x000fc40000000000 */
[----:B------:R-:W0:Y:S04]  /*0690*/  MUFU.RCP R13, R13 ;  /* 0x0000000d000d7308 */ /* 0x000e280000001000 */
[----:B------:R-:W-:Y:S01]  /*06a0*/  @!P3 FMUL R15, R15, 16777216 ;  /* 0x4b8000000f0fb820 */ /* 0x000fe20000400000 */
[----:B0-----:R-:W-:Y:S01]  /*06b0*/  FMUL R16, R13, R14 ;  /* 0x0000000e0d107220 */ /* 0x001fe20000400000 */
[----:B------:R-:W-:Y:S01]  /*06c0*/  FMUL R14, R11, 0.25 ;  /* 0x3e8000000b0e7820 */ /* 0x000fe20000400000 */
[----:B------:R-:W-:-:S03]  /*06d0*/  FADD R13, R20, -R2 ;  /* 0x80000002140d7221 */ /* 0x000fc60000000000 */
[----:B------:R-:W-:Y:S02]  /*06e0*/  FSEL R17, R16, RZ, P2 ;  /* 0x000000ff10117208 */ /* 0x000fe40001000000 */
[----:B------:R-:W-:Y:S02]  /*06f0*/  FSEL R20, R14, R11, P0 ;  /* 0x0000000b0e147208 */ /* 0x000fe40000000000 */
[----:B------:R-:W-:Y:S01]  /*0700*/  FSETP.NEU.AND P2, PT, R11, RZ, PT ;  /* 0x000000ff0b00720b */ /* 0x000fe20003f4d000 */
[C---:B------:R-:W-:Y:S01]  /*0710*/  FFMA R16, R13.reuse, R17, R2 ;  /* 0x000000110d107223 */ /* 0x040fe20000000002 */
[----:B------:R-:W-:Y:S01]  /*0720*/  FMUL R2, R13, R13 ;  /* 0x0000000d0d027220 */ /* 0x000fe20000400000 */
[----:B------:R-:W-:-:S03]  /*0730*/  @!P3 FMUL R20, R20, 16777216 ;  /* 0x4b8000001414b820 */ /* 0x000fc60000400000 */
[----:B------:R-:W-:Y:S01]  /*0740*/  FMUL R2, R2, R9 ;  /* 0x0000000902027220 */ /* 0x000fe20000400000 */
[----:B------:R-:W0:Y:S02]  /*0750*/  SHFL.BFLY PT, R19, R16, 0x10, 0x1f ;  /* 0x0e001f0010137f89 */ /* 0x000e2400000e0000 */
[----:B------:R-:W1:Y:S01]  /*0760*/  MUFU.RCP R20, R20 ;  /* 0x0000001400147308 */ /* 0x000e620000001000 */
[----:B------:R-:W-:Y:S01]  /*0770*/  FFMA R17, R17, R2, R4 ;  /* 0x0000000211117223 */ /* 0x000fe20000000004 */
[----:B------:R-:W-:-:S04]  /*0780*/  FADD R2, R11, R11 ;  /* 0x0000000b0b027221 */ /* 0x000fc80000000000 */
[----:B------:R-:W2:Y:S01]  /*0790*/  SHFL.BFLY PT, R18, R17, 0x10, 0x1f ;  /* 0x0e001f0011127f89 */ /* 0x000ea200000e0000 */
[C---:B------:R-:W-:Y:S01]  /*07a0*/  FSETP.GEU.AND P3, PT, |R2|.reuse, 1.175494350822287508e-38, PT ;  /* 0x008000000200780b */ /* 0x040fe20003f6e200 */
[C---:B------:R-:W-:Y:S01]  /*07b0*/  FMUL R13, R2.reuse, 0.25 ;  /* 0x3e800000020d7820 */ /* 0x040fe20000400000 */
[----:B------:R-:W-:Y:S01]  /*07c0*/  FSETP.GT.AND P0, PT, |R2|, 8.50705917302346158658e+37, PT ;  /* 0x7e8000000200780b */ /* 0x000fe20003f04200 */
[----:B-1----:R-:W-:-:S03]  /*07d0*/  FMUL R15, R20, R15 ;  /* 0x0000000f140f7220 */ /* 0x002fc60000400000 */
[----:B------:R-:W-:Y:S02]  /*07e0*/  FSEL R20, R13, R2, P0 ;  /* 0x000000020d147208 */ /* 0x000fe40000000000 */
[----:B------:R-:W-:Y:S01]  /*07f0*/  FSEL R15, R15, RZ, P2 ;  /* 0x000000ff0f0f7208 */ /* 0x000fe20001000000 */
[----:B0-----:R-:W-:-:S04]  /*0800*/  FADD R19, -R16, R19 ;  /* 0x0000001310137221 */ /* 0x001fc80000000100 */
[----:B------:R-:W-:Y:S01]  /*0810*/  @!P3 FMUL R20, R20, 16777216 ;  /* 0x4b8000001414b820 */ /* 0x000fe20000400000 */
[----:B------:R-:W-:Y:S01]  /*0820*/  FSETP.NEU.AND P2, PT, R2, RZ, PT ;  /* 0x000000ff0200720b */ /* 0x000fe20003f4d000 */
[C---:B------:R-:W-:Y:S01]  /*0830*/  FFMA R16, R19.reuse, R15, R16 ;  /* 0x0000000f13107223 */ /* 0x040fe20000000010 */
[----:B------:R-:W-:-:S03]  /*0840*/  FMUL R19, R19, R19 ;  /* 0x0000001313137220 */ /* 0x000fc60000400000 */
[----:B------:R-:W0:Y:S01]  /*0850*/  MUFU.RCP R20, R20 ;  /* 0x0000001400147308 */ /* 0x000e220000001000 */
[----:B--2---:R-:W-:Y:S01]  /*0860*/  FADD R18, R17, R18 ;  /* 0x0000001211127221 */ /* 0x004fe20000000000 */
[----:B------:R-:W-:Y:S01]  /*0870*/  FMUL R19, R12, R19 ;  /* 0x000000130c137220 */ /* 0x000fe20000400000 */
[----:B------:R-:W1:Y:S01]  /*0880*/  SHFL.BFLY PT, R17, R16, 0x8, 0x1f ;  /* 0x0d001f0010117f89 */ /* 0x000e6200000e0000 */
[----:B------:R-:W-:Y:S02]  /*0890*/  FADD R12, R2, R2 ;  /* 0x00000002020c7221 */ /* 0x000fe40000000000 */
[----:B------:R-:W-:Y:S01]  /*08a0*/  FFMA R18, R15, R19, R18 ;  /* 0x000000130f127223 */ /* 0x000fe20000000012 */
[----:B------:R-:W-:Y:S02]  /*08b0*/  FSEL R15, R14, R11, P0 ;  /* 0x0000000b0e0f7208 */ /* 0x000fe40000000000 */
[C---:B------:R-:W-:Y:S02]  /*08c0*/  FSETP.GT.AND P0, PT, |R12|.reuse, 8.50705917302346158658e+37, PT ;  /* 0x7e8000000c00780b */ /* 0x040fe40003f04200 */
[----:B------:R-:W2:Y:S01]  /*08d0*/  SHFL.BFLY PT, R19, R18, 0x8, 0x1f ;  /* 0x0d001f0012137f89 */ /* 0x000ea200000e0000 */
[----:B------:R-:W-:Y:S01]  /*08e0*/  @!P3 FMUL R15, R15, 16777216 ;  /* 0x4b8000000f0fb820 */ /* 0x000fe20000400000 */
[----:B------:R-:W-:-:S03]  /*08f0*/  FSETP.GEU.AND P3, PT, |R12|, 1.175494350822287508e-38, PT ;  /* 0x008000000c00780b */ /* 0x000fc60003f6e200 */
[----:B0-----:R-:W-:Y:S01]  /*0900*/  FMUL R14, R20, R15 ;  /* 0x0000000f140e7220 */ /* 0x001fe20000400000 */
[----:B------:R-:W-:-:S04]  /*0910*/  FMUL R15, R12, 0.25 ;  /* 0x3e8000000c0f7820 */ /* 0x000fc80000400000 */
[----:B------:R-:W-:Y:S02]  /*0920*/  FSEL R14, R14, RZ, P2 ;  /* 0x000000ff0e0e7208 */ /* 0x000fe40001000000 */
[----:B------:R-:W-:Y:S02]  /*0930*/  FSEL R21, R15, R12, P0 ;  /* 0x0000000c0f157208 */ /* 0x000fe40000000000 */
[----:B------:R-:W-:Y:S01]  /*0940*/  FSETP.NEU.AND P2, PT, R12, RZ, PT ;  /* 0x000000ff0c00720b */ /* 0x000fe20003f4d000 */
[----:B-1----:R-:W-:Y:S02]  /*0950*/  FADD R17, -R16, R17 ;  /* 0x0000001110117221 */ /* 0x002fe40000000100 */
[----:B------:R-:W-:Y:S02]  /*0960*/  @!P3 FMUL R21, R21, 16777216 ;  /* 0x4b8000001515b820 */ /* 0x000fe40000400000 */
        /* <DEDUP_REMOVED lines=12> */
[----:B------:R-:W-:-:S02]  /*0a30*/  FSETP.GEU.AND P3, PT, |R11|, 1.175494350822287508e-38, PT ;  /* 0x008000000b00780b */ /* 0x000fc40003f6e200 */
[----:B------:R-:W-:Y:S01]  /*0a40*/  FSEL R15, R15, R12, P0 ;  /* 0x0000000c0f0f7208 */ /* 0x000fe20000000000 */
[----:B0-----:R-:W-:Y:S01]  /*0a50*/  FMUL R13, R21, R14 ;  /* 0x0000000e150d7220 */ /* 0x001fe20000400000 */
[----:B------:R-:W-:-:S04]  /*0a60*/  FMUL R14, R11, 0.25 ;  /* 0x3e8000000b0e7820 */ /* 0x000fc80000400000 */
[----:B------:R-:W-:Y:S02]  /*0a70*/  FSEL R13, R13, RZ, P2 ;  /* 0x000000ff0d0d7208 */ /* 0x000fe40001000000 */
[----:B------:R-:W-:Y:S02]  /*0a80*/  FSEL R20, R14, R11, P0 ;  /* 0x0000000b0e147208 */ /* 0x000fe40000000000 */
[----:B------:R-:W-:Y:S01]  /*0a90*/  FSETP.NEU.AND P0, PT, R11, RZ, PT ;  /* 0x000000ff0b00720b */ /* 0x000fe20003f0d000 */
[----:B------:R-:W-:Y:S01]  /*0aa0*/  @!P3 FMUL R15, R15, 16777216 ;  /* 0x4b8000000f0fb820 */ /* 0x000fe20000400000 */
[----:B-1----:R-:W-:Y:S01]  /*0ab0*/  FADD R17, -R16, R17 ;  /* 0x0000001110117221 */ /* 0x002fe20000000100 */
[----:B------:R-:W-:Y:S01]  /*0ac0*/  @!P3 FMUL R20, R20, 16777216 ;  /* 0x4b8000001414b820 */ /* 0x000fe20000400000 */
[----:B------:R-:W-:Y:S02]  /*0ad0*/  LOP3.LUT P3, RZ, R6, 0x1f, RZ, 0xc0, !PT ;  /* 0x0000001f06ff7812 */ /* 0x000fe4000786c0ff */
[C---:B------:R-:W-:Y:S01]  /*0ae0*/  FMUL R21, R17.reuse, R17 ;  /* 0x0000001111157220 */ /* 0x040fe20000400000 */
[----:B------:R-:W-:-:S02]  /*0af0*/  FFMA R16, R17, R13, R16 ;  /* 0x0000000d11107223 */ /* 0x000fc40000000010 */
[----:B------:R-:W0:Y:S01]  /*0b00*/  MUFU.RCP R20, R20 ;  /* 0x0000001400147308 */ /* 0x000e220000001000 */
[----:B------:R-:W-:Y:S01]  /*0b10*/  FMUL R21, R2, R21 ;  /* 0x0000001502157220 */ /* 0x000fe20000400000 */
[----:B--2---:R-:W-:Y:S01]  /*0b20*/  FADD R18, R19, R18 ;  /* 0x0000001213127221 */ /* 0x004fe20000000000 */
[----:B------:R-:W1:Y:S03]  /*0b30*/  SHFL.BFLY PT, R17, R16, 0x2, 0x1f ;  /* 0x0c401f0010117f89 */ /* 0x000e6600000e0000 */
[----:B------:R-:W-:Y:S01]  /*0b40*/  FFMA R18, R13, R21, R18 ;  /* 0x000000150d127223 */ /* 0x000fe20000000012 */
[----:B------:R-:W-:-:S04]  /*0b50*/  FADD R13, R11, R11 ;  /* 0x0000000b0b0d7221 */ /* 0x000fc80000000000 */
[----:B------:R-:W2:Y:S01]  /*0b60*/  SHFL.BFLY PT, R19, R18, 0x2, 0x1f ;  /* 0x0c401f0012137f89 */ /* 0x000ea200000e0000 */
[C---:B------:R-:W-:Y:S01]  /*0b70*/  FSETP.GEU.AND P2, PT, |R13|.reuse, 1.175494350822287508e-38, PT ;  /* 0x008000000d00780b */ /* 0x040fe20003f4e200 */
[----:B0-----:R-:W-:Y:S01]  /*0b80*/  FMUL R15, R20, R15 ;  /* 0x0000000f140f7220 */ /* 0x001fe20000400000 */
[----:B------:R-:W-:-:S04]  /*0b90*/  FMUL R20, R13, 0.25 ;  /* 0x3e8000000d147820 */ /* 0x000fc80000400000 */
[----:B------:R-:W-:Y:S02]  /*0ba0*/  FSEL R2, R15, RZ, P0 ;  /* 0x000000ff0f027208 */ /* 0x000fe40000000000 */
[----:B------:R-:W-:Y:S01]  /*0bb0*/  FSETP.GT.AND P0, PT, |R13|, 8.50705917302346158658e+37, PT ;  /* 0x7e8000000d00780b */ /* 0x000fe20003f04200 */
[----:B-1----:R-:W-:-:S03]  /*0bc0*/  FADD R17, -R16, R17 ;  /* 0x0000001110117221 */ /* 0x002fc60000000100 */
[----:B------:R-:W-:Y:S01]  /*0bd0*/  FSEL R20, R20, R13, P0 ;  /* 0x0000000d14147208 */ /* 0x000fe20000000000 */
[C---:B------:R-:W-:Y:S01]  /*0be0*/  FMUL R21, R17.reuse, R17 ;  /* 0x0000001111157220 */ /* 0x040fe20000400000 */
[----:B------:R-:W-:-:S03]  /*0bf0*/  FFMA R15, R17, R2, R16 ;  /* 0x00000002110f7223 */ /* 0x000fc60000000010 */
[----:B------:R-:W-:Y:S01]  /*0c00*/  @!P2 FMUL R20, R20, 16777216 ;  /* 0x4b8000001414a820 */ /* 0x000fe20000400000 */
[----:B------:R-:W-:Y:S01]  /*0c10*/  FSEL R17, R14, R11, P0 ;  /* 0x0000000b0e117208 */ /* 0x000fe20000000000 */
[----:B------:R-:W-:Y:S01]  /*0c20*/  FMUL R21, R12, R21 ;  /* 0x000000150c157220 */ /* 0x000fe20000400000 */
[----:B--2---:R-:W-:Y:S01]  /*0c30*/  FADD R19, R18, R19 ;  /* 0x0000001312137221 */ /* 0x004fe20000000000 */
[----:B------:R-:W0:Y:S01]  /*0c40*/  SHFL.BFLY PT, R12, R15, 0x1, 0x1f ;  /* 0x0c201f000f0c7f89 */ /* 0x000e2200000e0000 */
[----:B------:R-:W-:Y:S01]  /*0c50*/  FSETP.NEU.AND P0, PT, R13, RZ, PT ;  /* 0x000000ff0d00720b */ /* 0x000fe20003f0d000 */
[----:B------:R-:W1:Y:S01]  /*0c60*/  MUFU.RCP R20, R20 ;  /* 0x0000001400147308 */ /* 0x000e620000001000 */
[----:B------:R-:W-:Y:S01]  /*0c70*/  FFMA R19, R2, R21, R19 ;  /* 0x0000001502137223 */ /* 0x000fe20000000013 */
[----:B------:R-:W-:Y:S01]  /*0c80*/  @!P2 FMUL R17, R17, 16777216 ;  /* 0x4b8000001111a820 */ /* 0x000fe20000400000 */
[----:B------:R-:W-:Y:S02]  /*0c90*/  SHF.R.U32.HI R2, RZ, 0x5, R6 ;  /* 0x00000005ff027819 */ /* 0x000fe40000011606 */
[----:B------:R-:W-:Y:S01]  /*0ca0*/  ISETP.GE.AND P2, PT, R6, 0x8, PT ;  /* 0x000000080600780c */ /* 0x000fe20003f46270 */
[----:B------:R-:W2:Y:S01]  /*0cb0*/  SHFL.BFLY PT, R16, R19, 0x1, 0x1f ;  /* 0x0c201f0013107f89 */ /* 0x000ea200000e0000 */
[----:B------:R-:W-:Y:S01]  /*0cc0*/  IADD3 R21, R29, -0x200, RZ ;  /* 0xfffffe001d157810 */ /* 0x000fe20007ffe0ff */
[----:B------:R-:W-:-:S03]  /*0cd0*/  IMAD.SHL.U32 R2, R2, 0x4, RZ ;  /* 0x0000000402027824 */ /* 0x000fc600078e00ff */
[----:B------:R-:W-:Y:S02]  /*0ce0*/  IADD3 R21, R21, 0x200, RZ ;  /* 0x0000020015157810 */ /* 0x000fe40007ffe0ff */
[----:B------:R-:W-:Y:S01]  /*0cf0*/  LOP3.LUT R2, R2, 0x1c, RZ, 0xe2, !PT ;  /* 0x0000001c02027812 */ /* 0x000fe200078ee2ff */
[----:B-1----:R-:W-:Y:S01]  /*0d00*/  FMUL R17, R20, R17 ;  /* 0x0000001114117220 */ /* 0x002fe20000400000 */
[----:B------:R-:W-:-:S03]  /*0d10*/  IMAD.MOV.U32 R20, RZ, RZ, RZ ;  /* 0x000000ffff147224 */ /* 0x000fc600078e00ff */
[----:B------:R-:W-:Y:S01]  /*0d20*/  @!P3 STS [R2+0x40], R13 ;  /* 0x0000400d0200b388 */ /* 0x000fe20000000800 */
[----:B------:R-:W-:Y:S01]  /*0d30*/  FSEL R17, R17, RZ, P0 ;  /* 0x000000ff11117208 */ /* 0x000fe20000000000 */
[----:B0-----:R-:W-:-:S04]  /*0d40*/  FADD R12, -R15, R12 ;  /* 0x0000000c0f0c7221 */ /* 0x001fc80000000100 */
[C---:B------:R-:W-:Y:S01]  /*0d50*/  FMUL R14, R12.reuse, R12 ;  /* 0x0000000c0c0e7220 */ /* 0x040fe20000400000 */
[----:B------:R-:W-:-:S03]  /*0d60*/  FFMA R15, R12, R17, R15 ;  /* 0x000000110c0f7223 */ /* 0x000fc6000000000f */
[----:B------:R-:W-:Y:S01]  /*0d70*/  FMUL R14, R11, R14 ;  /* 0x0000000e0b0e7220 */ /* 0x000fe20000400000 */
[----:B--2---:R-:W-:Y:S01]  /*0d80*/  FADD R16, R19, R16 ;  /* 0x0000001013107221 */ /* 0x004fe20000000000 */
[----:B------:R-:W-:Y:S03]  /*0d90*/  @!P3 STS [R2], R15 ;  /* 0x0000000f0200b388 */ /* 0x000fe60000000800 */
[----:B------:R-:W-:-:S05]  /*0da0*/  FFMA R17, R17, R14, R16 ;  /* 0x0000000e11117223 */ /* 0x000fca0000000010 */
[----:B------:R-:W-:Y:S04]  /*0db0*/  @!P3 STS [R2+0x20], R17 ;  /* 0x000020110200b388 */ /* 0x000fe80000000800 */
[----:B------:R-:W-:Y:S06]  /*0dc0*/  BAR.SYNC.DEFER_BLOCKING 0x0 ;  /* 0x0000000000007b1d */ /* 0x000fec0000010000 */
[----:B------:R-:W0:Y:S04]  /*0dd0*/  @!P2 LDS R9, [R6.X4+0x40] ;  /* 0x000040000609a984 */ /* 0x000e280000004800 */
[----:B------:R-:W1:Y:S04]  /*0de0*/  @!P2 LDS R4, [R6.X4] ;  /* 0x000000000604a984 */ /* 0x000e680000004800 */
[----:B------:R-:W2:Y:S04]  /*0df0*/  @!P2 LDS R10, [R6.X4+0x20] ;  /* 0x00002000060aa984 */ /* 0x000ea80000004800 */
[----:B0-----:R-:W0:Y:S04]  /*0e00*/  SHFL.BFLY PT, R14, R9, 0x4, 0x1f ;  /* 0x0c801f00090e7f89 */ /* 0x001e2800000e0000 */
[----:B-1----:R-:W-:Y:S04]  /*0e10*/  SHFL.BFLY PT, R13, R4, 0x4, 0x1f ;  /* 0x0c801f00040d7f89 */ /* 0x002fe800000e0000 */
[----:B--2---:R-:W1:Y:S01]  /*0e20*/  SHFL.BFLY PT, R15, R10, 0x4, 0x1f ;  /* 0x0c801f000a0f7f89 */ /* 0x004e6200000e0000 */
[----:B0-----:R-:W-:-:S04]  /*0e30*/  FADD R11, R9, R14 ;  /* 0x0000000e090b7221 */ /* 0x001fc80000000000 */
[C---:B------:R-:W-:Y:S01]  /*0e40*/  FMUL R12, R11.reuse, 0.25 ;  /* 0x3e8000000b0c7820 */ /* 0x040fe20000400000 */
[C---:B------:R-:W-:Y:S01]  /*0e50*/  FSETP.GEU.AND P4, PT, |R11|.reuse, 1.175494350822287508e-38, PT ;  /* 0x008000000b00780b */ /* 0x040fe20003f8e200 */
[----:B------:R-:W0:Y:S01]  /*0e60*/  SHFL.BFLY PT, R18, R11, 0x2, 0x1f ;  /* 0x0c401f000b127f89 */ /* 0x000e2200000e0000 */
[----:B------:R-:W-:Y:S01]  /*0e70*/  FSETP.GT.AND P0, PT, |R11|, 8.50705917302346158658e+37, PT ;  /* 0x7e8000000b00780b */ /* 0x000fe20003f04200 */
[----:B-1----:R-:W-:-:S03]  /*0e80*/  FADD R15, R10, R15 ;  /* 0x0000000f0a0f7221 */ /* 0x002fc60000000000 */
[----:B------:R-:W-:-:S07]  /*0e90*/  FSEL R16, R12, R11, P0 ;  /* 0x0000000b0c107208 */ /* 0x000fce0000000000 */
[----:B------:R-:W-:Y:S02]  /*0ea0*/  @!P4 FMUL R16, R16, 16777216 ;  /* 0x4b8000001010c820 */ /* 0x000fe40000400000 */
[----:B------:R-:W-:Y:S02]  /*0eb0*/  @P0 FMUL R14, R14, 0.25 ;  /* 0x3e8000000e0e0820 */ /* 0x000fe40000400000 */
[----:B------:R-:W1:Y:S02]  /*0ec0*/  MUFU.RCP R17, R16 ;  /* 0x0000001000117308 */ /* 0x000e640000001000 */
[----:B------:R-:W-:Y:S01]  /*0ed0*/  @!P4 FMUL R14, R14, 16777216 ;  /* 0x4b8000000e0ec820 */ /* 0x000fe20000400000 */
[C---:B------:R-:W-:Y:S01]  /*0ee0*/  FSETP.NEU.AND P4, PT, R11.reuse, RZ, PT ;  /* 0x000000ff0b00720b */ /* 0x040fe20003f8d000 */
[----:B0-----:R-:W-:-:S04]  /*0ef0*/  FADD R12, R11, R18 ;  /* 0x000000120b0c7221 */ /* 0x001fc80000000000 */
[C---:B------:R-:W-:Y:S01]  /*0f00*/  FMUL R19, R12.reuse, 0.25 ;  /* 0x3e8000000c137820 */ /* 0x040fe20000400000 */
[C---:B------:R-:W-:Y:S02]  /*0f10*/  FSETP.GEU.AND P5, PT, |R12|.reuse, 1.175494350822287508e-38, PT ;  /* 0x008000000c00780b */ /* 0x040fe40003fae200 */
[----:B------:R-:W-:Y:S01]  /*0f20*/  FSETP.GT.AND P0, PT, |R12|, 8.50705917302346158658e+37, PT ;  /* 0x7e8000000c00780b */ /* 0x000fe20003f04200 */
[----:B-1----:R-:W-:Y:S01]  /*0f30*/  FMUL R14, R17, R14 ;  /* 0x0000000e110e7220 */ /* 0x002fe20000400000 */
[----:B------:R-:W-:Y:S02]  /*0f40*/  FADD R17, -R4, R13 ;  /* 0x0000000d04117221 */ /* 0x000fe40000000100 */
[----:B------:R-:W-:Y:S01]  /*0f50*/  FSEL R19, R19, R12, P0 ;  /* 0x0000000c13137208 */ /* 0x000fe20000000000 */
[----:B------:R-:W0:Y:S01]  /*0f60*/  SHFL.BFLY PT, R13, R12, 0x1, 0x1f ;  /* 0x0c201f000c0d7f89 */ /* 0x000e2200000e0000 */
[----:B------:R-:W-:Y:S01]  /*0f70*/  FSEL R14, R14, RZ, P4 ;  /* 0x000000ff0e0e7208 */ /* 0x000fe20002000000 */
[----:B------:R-:W-:-:S04]  /*0f80*/  FMUL R16, R17, R17 ;  /* 0x0000001111107220 */ /* 0x000fc80000400000 */
[----:B------:R-:W-:Y:S01]  /*0f90*/  FFMA R4, R17, R14, R4 ;  /* 0x0000000e11047223 */ /* 0x000fe20000000004 */
[----:B------:R-:W-:Y:S01]  /*0fa0*/  @!P5 FMUL R19, R19, 16777216 ;  /* 0x4b8000001313d820 */ /* 0x000fe20000400000 */
[----:B------:R-:W-:Y:S01]  /*0fb0*/  FMUL R16, R9, R16 ;  /* 0x0000001009107220 */ /* 0x000fe20000400000 */
[----:B------:R-:W-:Y:S01]  /*0fc0*/  @P0 FMUL R18, R18, 0.25 ;  /* 0x3e80000012120820 */ /* 0x000fe20000400000 */
[----:B------:R-:W-:Y:S01]  /*0fd0*/  FSETP.NEU.AND P0, PT, R12, RZ, PT ;  /* 0x000000ff0c00720b */ /* 0x000fe20003f0d000 */
[----:B------:R-:W1:Y:S01]  /*0fe0*/  SHFL.BFLY PT, R17, R4, 0x2, 0x1f ;  /* 0x0c401f0004117f89 */ /* 0x000e6200000e0000 */
[----:B------:R-:W-:Y:S01]  /*0ff0*/  FFMA R15, R14, R16, R15 ;  /* 0x000000100e0f7223 */ /* 0x000fe2000000000f */
[----:B------:R-:W2:Y:S01]  /*1000*/  MUFU.RCP R19, R19 ;  /* 0x0000001300137308 */ /* 0x000ea20000001000 */
[----:B------:R-:W-:-:S03]  /*1010*/  @!P5 FMUL R18, R18, 16777216 ;  /* 0x4b8000001212d820 */ /* 0x000fc60000400000 */
[----:B------:R-:W3:Y:S01]  /*1020*/  SHFL.BFLY PT, R10, R15, 0x2, 0x1f ;  /* 0x0c401f000f0a7f89 */ /* 0x000ee200000e0000 */
[----:B0-----:R-:W-:-:S04]  /*1030*/  FADD R9, R12, R13 ;  /* 0x0000000d0c097221 */ /* 0x001fc80000000000 */
[----:B------:R-:W-:Y:S01]  /*1040*/  FMUL R16, R9, 0.25 ;  /* 0x3e80000009107820 */ /* 0x000fe20000400000 */
[----:B--2---:R-:W-:Y:S01]  /*1050*/  FMUL R18, R19, R18 ;  /* 0x0000001213127220 */ /* 0x004fe20000400000 */
[----:B------:R-:W-:Y:S01]  /*1060*/  FSETP.GEU.AND P4, PT, |R9|, 1.175494350822287508e-38, PT ;  /* 0x008000000900780b */ /* 0x000fe20003f8e200 */
[----:B------:R-:W-:-:S03]  /*1070*/  IMAD.MOV.U32 R19, RZ, RZ, 0x8 ;  /* 0x00000008ff137424 */ /* 0x000fc600078e00ff */
[----:B------:R-:W-:Y:S01]  /*1080*/  FSEL R18, R18, RZ, P0 ;  /* 0x000000ff12127208 */ /* 0x000fe20000000000 */
[----:B-1----:R-:W-:Y:S01]  /*1090*/  FADD R17, -R4, R17 ;  /* 0x0000001104117221 */ /* 0x002fe20000000100 */
[----:B------:R-:W-:-:S03]  /*10a0*/  FSETP.GT.AND P0, PT, |R9|, 8.50705917302346158658e+37, PT ;  /* 0x7e8000000900780b */ /* 0x000fc60003f04200 */
[C---:B------:R-:W-:Y:S01]  /*10b0*/  FMUL R14, R17.reuse, R17 ;  /* 0x00000011110e7220 */ /* 0x040fe20000400000 */
[----:B------:R-:W-:Y:S01]  /*10c0*/  FFMA R4, R17, R18, R4 ;  /* 0x0000001211047223 */ /* 0x000fe20000000004 */
[----:B------:R-:W-:Y:S01]  /*10d0*/  FSEL R16, R16, R9, P0 ;  /* 0x0000000910107208 */ /* 0x000fe20000000000 */
[----:B---3--:R-:W-:Y:S01]  /*10e0*/  FADD R15, R15, R10 ;  /* 0x0000000a0f0f7221 */ /* 0x008fe20000000000 */
[----:B------:R-:W-:Y:S02]  /*10f0*/  FMUL R14, R11, R14 ;  /* 0x0000000e0b0e7220 */ /* 0x000fe40000400000 */
[----:B------:R-:W0:Y:S01]  /*1100*/  SHFL.BFLY PT, R11, R4, 0x1, 0x1f ;  /* 0x0c201f00040b7f89 */ /* 0x000e2200000e0000 */
[----:B------:R-:W-:Y:S01]  /*1110*/  @!P4 FMUL R16, R16, 16777216 ;  /* 0x4b8000001010c820 */ /* 0x000fe20000400000 */
[----:B------:R-:W-:Y:S02]  /*1120*/  FFMA R14, R18, R14, R15 ;  /* 0x0000000e120e7223 */ /* 0x000fe4000000000f */
[----:B------:R-:W-:Y:S01]  /*1130*/  @P0 FMUL R13, R13, 0.25 ;  /* 0x3e8000000d0d0820 */ /* 0x000fe20000400000 */
[----:B------:R-:W-:-:S02]  /*1140*/  LOP3.LUT P0, RZ, R6, 0x7, RZ, 0xc0, !PT ;  /* 0x0000000706ff7812 */ /* 0x000fc4000780c0ff */
[----:B------:R-:W1:Y:S01]  /*1150*/  SHFL.BFLY PT, R15, R14, 0x1, 0x1f ;  /* 0x0c201f000e0f7f89 */ /* 0x000e6200000e0000 */
[----:B------:R-:W2:Y:S01]  /*1160*/  MUFU.RCP R16, R16 ;  /* 0x0000001000107308 */ /* 0x000ea20000001000 */
[----:B------:R-:W-:Y:S01]  /*1170*/  @!P4 FMUL R13, R13, 16777216 ;  /* 0x4b8000000d0dc820 */ /* 0x000fe20000400000 */
[----:B------:R-:W-:Y:S02]  /*1180*/  FSETP.NEU.AND P4, PT, R9, RZ, PT ;  /* 0x000000ff0900720b */ /* 0x000fe40003f8d000 */
[----:B------:R-:W-:Y:S01]  /*1190*/  ISETP.LT.AND P0, PT, R6, 0x8, !P0 ;  /* 0x000000080600780c */ /* 0x000fe20004701270 */
[----:B0-----:R-:W-:Y:S01]  /*11a0*/  FADD R11, -R4, R11 ;  /* 0x0000000b040b7221 */ /* 0x001fe20000000100 */
[----:B--2---:R-:W-:-:S11]  /*11b0*/  FMUL R13, R16, R13 ;  /* 0x0000000d100d7220 */ /* 0x004fd60000400000 */
[----:B------:R-:W-:Y:S01]  /*11c0*/  @P0 STS [R6.X4+0x40], R9 ;  /* 0x0000400906000388 */ /* 0x000fe20000004800 */
[----:B------:R-:W-:Y:S01]  /*11d0*/  FMUL R17, R11, R11 ;  /* 0x0000000b0b117220 */ /* 0x000fe20000400000 */
[----:B------:R-:W-:Y:S01]  /*11e0*/  FSEL R13, R13, RZ, P4 ;  /* 0x000000ff0d0d7208 */ /* 0x000fe20002000000 */
[----:B-1----:R-:W-:Y:S02]  /*11f0*/  FADD R10, R14, R15 ;  /* 0x0000000f0e0a7221 */ /* 0x002fe40000000000 */
[----:B------:R-:W-:Y:S02]  /*1200*/  FMUL R17, R12, R17 ;  /* 0x000000110c117220 */ /* 0x000fe40000400000 */
[----:B------:R-:W-:Y:S02]  /*1210*/  FFMA R11, R11, R13, R4 ;  /* 0x0000000d0b0b7223 */ /* 0x000fe40000000004 */
[----:B------:R-:W-:Y:S01]  /*1220*/  FFMA R15, R13, R17, R10 ;  /* 0x000000110d0f7223 */ /* 0x000fe2000000000a */
[----:B------:R-:W-:Y:S01]  /*1230*/  LOP3.LUT R4, R6, 0xff, RZ, 0xc0, !PT ;  /* 0x000000ff06047812 */ /* 0x000fe200078ec0ff */
[----:B------:R-:W-:Y:S01]  /*1240*/  IMAD.MOV.U32 R17, RZ, RZ, 0x4 ;  /* 0x00000004ff117424 */ /* 0x000fe200078e00ff */
[----:B------:R-:W-:Y:S03]  /*1250*/  @P0 STS [R6.X4], R11 ;  /* 0x0000000b06000388 */ /* 0x000fe60000004800 */
[C---:B------:R-:W-:Y:S01]  /*1260*/  IMAD.WIDE.U32 R16, R4.reuse, R17, c[0x0][0x170] ;  /* 0x00005c0004107625 */ /* 0x040fe200078e0011 */
[----:B------:R0:W-:Y:S03]  /*1270*/  @P0 STS [R6.X4+0x20], R15 ;  /* 0x0000200f06000388 */ /* 0x0001e60000004800 */
[----:B------:R-:W-:Y:S01]  /*1280*/  IMAD.WIDE.U32 R18, R4, R19, c[0x0][0x168] ;  /* 0x00005a0004127625 */ /* 0x000fe200078e0013 */
[----:B------:R-:W-:Y:S03]  /*1290*/  BAR.SYNC.DEFER_BLOCKING 0x0 ;  /* 0x0000000000007b1d */ /* 0x000fe60000010000 */
[----:B------:R-:W-:-:S03]  /*12a0*/  IMAD.WIDE R22, R21, R0, c[0x0][0x160] ;  /* 0x0000580015167625 */ /* 0x000fc600078e0200 */
[----:B------:R-:W2:Y:S04]  /*12b0*/  LDG.E.EL R24, [R16.64+0x1800] ;  /* 0x0018000410187981 */ /* 0x000ea8000c2e1900 */
[----:B------:R-:W3:Y:S04]  /*12c0*/  LDG.E.EL.64 R12, [R18.64+0x3000] ;  /* 0x00300004120c7981 */ /* 0x000ee8000c2e1b00 */
[----:B------:R-:W4:Y:S04]  /*12d0*/  @!P1 LDG.E.EF R20, [R22.64] ;  /* 0x0000000416149981 */ /* 0x000f28000c0e1900 */
[----:B------:R-:W5:Y:S04]  /*12e0*/  LDG.E.EL R25, [R16.64] ;  /* 0x0000000410197981 */ /* 0x000f68000c2e1900 */
[----:B0-----:R-:W5:Y:S01]  /*12f0*/  LDG.E.EL.64 R14, [R18.64] ;  /* 0x00000004120e7981 */ /* 0x001f62000c2e1b00 */
[----:B------:R-:W-:-:S02]  /*1300*/  IMAD.MOV.U32 R10, RZ, RZ, 0x39aaaaab ;  /* 0x39aaaaabff0a7424 */ /* 0x000fc400078e00ff */
[----:B------:R-:W-:Y:S01]  /*1310*/  IMAD.MOV.U32 R30, RZ, RZ, RZ ;  /* 0x000000ffff1e7224 */ /* 0x000fe200078e00ff */
[----:B------:R-:W0:Y:S04]  /*1320*/  LDS R9, [0x20] ;  /* 0x00002000ff097984 */ /* 0x000e280000000800 */
[----:B------:R-:W1:Y:S01]  /*1330*/  LDS R11, [RZ] ;  /* 0x00000000ff0b7984 */ /* 0x000e620000000800 */
[----:B0-----:R-:W-:-:S04]  /*1340*/  FFMA R9, R9, R10, 9.9999999747524270788e-07 ;  /* 0x358637bd09097423 */ /* 0x001fc8000000000a */
[----:B------:R1:W0:Y:S01]  /*1350*/  MUFU.RSQ R10, R9 ;  /* 0x00000009000a7308 */ /* 0x0002220000001400 */
[C---:B--2---:R-:W-:Y:S01]  /*1360*/  IMAD.U32 R27, R24.reuse, 0x10000, RZ ;  /* 0x00010000181b7824 */ /* 0x044fe200078e00ff */
[----:B------:R-:W-:-:S03]  /*1370*/  PRMT R24, R24, 0x7632, R24 ;  /* 0x0000763218187816 */ /* 0x000fc60000000018 */
[----:B---3--:R-:W-:Y:S02]  /*1380*/  FADD R27, R12, R27 ;  /* 0x0000001b0c1b7221 */ /* 0x008fe40000000000 */
[----:B------:R-:W-:Y:S01]  /*1390*/  IMAD.U32 R24, R24, 0x10000, RZ ;  /* 0x0001000018187824 */ /* 0x000fe200078e00ff */
[C---:B----4-:R-:W-:Y:S01]  /*13a0*/  PRMT R12, R20.reuse, 0x7632, R12 ;  /* 0x00007632140c7816 */ /* 0x050fe2000000000c */
[----:B------:R-:W-:Y:S02]  /*13b0*/  IMAD.U32 R20, R20, 0x10000, RZ ;  /* 0x0001000014147824 */ /* 0x000fe400078e00ff */
[----:B------:R-:W-:Y:S01]  /*13c0*/  FADD R24, R13, R24 ;  /* 0x000000180d187221 */ /* 0x000fe20000000000 */
[----:B-----5:R-:W-:Y:S01]  /*13d0*/  PRMT R22, R25, 0x7632, R22 ;  /* 0x0000763219167816 */ /* 0x020fe20000000016 */
[----:B------:R-:W-:Y:S01]  /*13e0*/  IMAD.U32 R12, R12, 0x10000, RZ ;  /* 0x000100000c0c7824 */ /* 0x000fe200078e00ff */
[----:B-1----:R-:W-:Y:S01]  /*13f0*/  FADD R9, -R11, R20 ;  /* 0x000000140b097221 */ /* 0x002fe20000000100 */
[----:B------:R-:W-:-:S02]  /*1400*/  IMAD.U32 R25, R25, 0x10000, RZ ;  /* 0x0001000019197824 */ /* 0x000fc400078e00ff */
[----:B------:R-:W-:Y:S01]  /*1410*/  IMAD.U32 R22, R22, 0x10000, RZ ;  /* 0x0001000016167824 */ /* 0x000fe200078e00ff */
[----:B------:R-:W-:Y:S01]  /*1420*/  FADD R13, -R11, R12 ;  /* 0x0000000c0b0d7221 */ /* 0x000fe20000000100 */
[----:B------:R-:W-:Y:S01]  /*1430*/  FADD R26, R14, R25 ;  /* 0x000000190e1a7221 */ /* 0x000fe20000000000 */
[----:B------:R-:W-:Y:S01]  /*1440*/  FADD R14, R27, 1 ;  /* 0x3f8000001b0e7421 */ /* 0x000fe20000000000 */
[----:B------:R-:W-:Y:S01]  /*1450*/  FADD R23, R15, R22 ;  /* 0x000000160f177221 */ /* 0x000fe20000000000 */
[----:B0-----:R-:W-:Y:S01]  /*1460*/  FMUL R9, R10, R9 ;  /* 0x000000090a097220 */ /* 0x001fe20000400000 */
[----:B------:R-:W-:Y:S01]  /*1470*/  FADD R15, R24, 1 ;  /* 0x3f800000180f7421 */ /* 0x000fe20000000000 */
[----:B------:R-:W-:Y:S01]  /*1480*/  FMUL R12, R10, R13 ;  /* 0x0000000d0a0c7220 */ /* 0x000fe20000400000 */
[----:B------:R-:W-:Y:S01]  /*1490*/  IADD3 R27, R29, 0x200, RZ ;  /* 0x000002001d1b7810 */ /* 0x000fe20007ffe0ff */
[----:B------:R-:W-:Y:S01]  /*14a0*/  FFMA R13, R9, R14, R26 ;  /* 0x0000000e090d7223 */ /* 0x000fe2000000001a */
[----:B------:R-:W-:Y:S01]  /*14b0*/  IMAD.WIDE R24, R21, R0, c[0x0][0x178] ;  /* 0x00005e0015187625 */ /* 0x000fe200078e0200 */
[----:B------:R-:W-:-:S03]  /*14c0*/  FFMA R12, R12, R15, R23 ;  /* 0x0000000f0c0c7223 */ /* 0x000fc60000000017 */
[----:B------:R-:W-:Y:S02]  /*14d0*/  IMAD.WIDE R22, R27, R0, c[0x0][0x160] ;  /* 0x000058001b167625 */ /* 0x000fe400078e0200 */
[----:B------:R-:W-:-:S05]  /*14e0*/  F2FP.BF16.PACK_AB R33, R12, R13 ;  /* 0x0000000d0c21723e */ /* 0x000fca00000010ff */
[----:B------:R0:W-:Y:S04]  /*14f0*/  @!P1 STG.E [R24.64], R33 ;  /* 0x0000002118009986 */ /* 0x0001e8000c101904 */
[----:B------:R-:W2:Y:S04]  /*1500*/  LDG.E.EL R9, [R16.64+0x1c00] ;  /* 0x001c000410097981 */ /* 0x000ea8000c2e1900 */
[----:B------:R-:W3:Y:S04]  /*1510*/  @!P1 LDG.E.EF R30, [R22.64] ;  /* 0x00000004161e9981 */ /* 0x000ee8000c0e1900 */
[----:B------:R-:W0:Y:S04]  /*1520*/  LDG.E.EL R26, [R16.64+0x400] ;  /* 0x00040004101a7981 */ /* 0x000e28000c2e1900 */
[----:B------:R-:W4:Y:S04]  /*1530*/  LDG.E.EL.64 R14, [R18.64+0x3800] ;  /* 0x00380004120e7981 */ /* 0x000f28000c2e1b00 */
[----:B------:R-:W5:Y:S01]  /*1540*/  LDG.E.EL.64 R20, [R18.64+0x800] ;  /* 0x0008000412147981 */ /* 0x000f62000c2e1b00 */
[----:B------:R-:W-:Y:S01]  /*1550*/  ULDC.64 UR4, c[0x0][0x118] ;  /* 0x0000460000047ab9 */ /* 0x000fe20000000a00 */
[C---:B--2---:R-:W-:Y:S01]  /*1560*/  IMAD.U32 R31, R9.reuse, 0x10000, RZ ;  /* 0x00010000091f7824 */ /* 0x044fe200078e00ff */
[----:B------:R-:W-:-:S02]  /*1570*/  PRMT R28, R9, 0x7632, R28 ;  /* 0x00007632091c7816 */ /* 0x000fc4000000001c */
[----:B---3--:R-:W-:-:S03]  /*1580*/  PRMT R9, R30, 0x7632, R9 ;  /* 0x000076321e097816 */ /* 0x008fc60000000009 */
[----:B------:R-:W-:Y:S01]  /*1590*/  IMAD.U32 R28, R28, 0x10000, RZ ;  /* 0x000100001c1c7824 */ /* 0x000fe200078e00ff */
[----:B0-----:R-:W-:Y:S01]  /*15a0*/  PRMT R25, R26, 0x7632, R25 ;  /* 0x000076321a197816 */ /* 0x001fe20000000019 */
[----:B------:R-:W-:Y:S02]  /*15b0*/  IMAD.U32 R22, R9, 0x10000, RZ ;  /* 0x0001000009167824 */ /* 0x000fe400078e00ff */
[----:B------:R-:W-:Y:S01]  /*15c0*/  IMAD.U32 R24, R30, 0x10000, RZ ;  /* 0x000100001e187824 */ /* 0x000fe200078e00ff */
[----:B----4-:R-:W-:Y:S01]  /*15d0*/  FADD R14, R14, R31 ;  /* 0x0000001f0e0e7221 */ /* 0x010fe20000000000 */
[----:B------:R-:W-:Y:S01]  /*15e0*/  IMAD.U32 R31, R26, 0x10000, RZ ;  /* 0x000100001a1f7824 */ /* 0x000fe200078e00ff */
[----:B------:R-:W-:Y:S01]  /*15f0*/  FADD R28, R15, R28 ;  /* 0x0000001c0f1c7221 */ /* 0x000fe20000000000 */
[----:B------:R-:W-:Y:S01]  /*1600*/  FADD R15, -R11, R22 ;  /* 0x000000160b0f7221 */ /* 0x000fe20000000100 */
[----:B------:R-:W-:Y:S01]  /*1610*/  IMAD.U32 R26, R25, 0x10000, RZ ;  /* 0x00010000191a7824 */ /* 0x000fe200078e00ff */
[----:B------:R-:W-:Y:S01]  /*1620*/  FADD R9, -R11, R24 ;  /* 0x000000180b097221 */ /* 0x000fe20000000100 */
[----:B-----5:R-:W-:Y:S01]  /*1630*/  FADD R24, R20, R31 ;  /* 0x0000001f14187221 */ /* 0x020fe20000000000 */
[----:B------:R-:W-:Y:S01]  /*1640*/  FADD R20, R14, 1 ;  /* 0x3f8000000e147421 */ /* 0x000fe20000000000 */
[C---:B------:R-:W-:Y:S01]  /*1650*/  FMUL R14, R10.reuse, R15 ;  /* 0x0000000f0a0e7220 */ /* 0x040fe20000400000 */
[----:B------:R-:W-:Y:S01]  /*1660*/  FADD R21, R21, R26 ;  /* 0x0000001a15157221 */ /* 0x000fe20000000000 */
[----:B------:R-:W-:Y:S01]  /*1670*/  FMUL R9, R10, R9 ;  /* 0x000000090a097220 */ /* 0x000fe20000400000 */
[----:B------:R-:W-:Y:S01]  /*1680*/  FADD R15, R28, 1 ;  /* 0x3f8000001c0f7421 */ /* 0x000fe20000000000 */
[----:B------:R-:W-:-:S02]  /*1690*/  IADD3 R31, R29, 0x400, RZ ;  /* 0x000004001d1f7810 */ /* 0x000fc40007ffe0ff */
[----:B------:R-:W-:Y:S01]  /*16a0*/  FFMA R9, R9, R20, R24 ;  /* 0x0000001409097223 */ /* 0x000fe20000000018 */
[----:B------:R-:W-:Y:S01]  /*16b0*/  FFMA R14, R14, R15, R21 ;  /* 0x0000000f0e0e7223 */ /* 0x000fe20000000015 */
[----:B------:R-:W-:-:S04]  /*16c0*/  IMAD.WIDE R26, R27, R0, c[0x0][0x178] ;  /* 0x00005e001b1a7625 */ /* 0x000fc800078e0200 */
[----:B------:R-:W-:Y:S01]  /*16d0*/  F2FP.BF16.PACK_AB R35, R14, R9 ;  /* 0x000000090e23723e */ /* 0x000fe200000010ff */
[----:B------:R-:W-:Y:S02]  /*16e0*/  IMAD.MOV.U32 R15, RZ, RZ, RZ ;  /* 0x000000ffff0f7224 */ /* 0x000fe400078e00ff */
[----:B------:R-:W-:Y:S02]  /*16f0*/  IMAD.WIDE R24, R31, R0, c[0x0][0x160] ;  /* 0x000058001f187625 */ /* 0x000fe400078e0200 */
[----:B------:R0:W-:Y:S04]  /*1700*/  @!P1 STG.E [R26.64], R35 ;  /* 0x000000231a009986 */ /* 0x0001e8000c101904 */
[----:B------:R-:W2:Y:S04]  /*1710*/  LDG.E.EL R28, [R16.64+0x2000] ;  /* 0x00200004101c7981 */ /* 0x000ea8000c2e1900 */
[----:B------:R-:W3:Y:S04]  /*1720*/  @!P1 LDG.E.EF R15, [R24.64] ;  /* 0x00000004180f9981 */ /* 0x000ee8000c0e1900 */
[----:B------:R-:W4:Y:S04]  /*1730*/  LDG.E.EL R30, [R16.64+0x800] ;  /* 0x00080004101e7981 */ /* 0x000f28000c2e1900 */
[----:B------:R-:W5:Y:S04]  /*1740*/  LDG.E.EL.64 R20, [R18.64+0x4000] ;  /* 0x0040000412147981 */ /* 0x000f68000c2e1b00 */
[----:B------:R-:W5:Y:S01]  /*1750*/  LDG.E.EL.64 R22, [R18.64+0x1000] ;  /* 0x0010000412167981 */ /* 0x000f62000c2e1b00 */
[C---:B--2---:R-:W-:Y:S01]  /*1760*/  IMAD.U32 R33, R28.reuse, 0x10000, RZ ;  /* 0x000100001c217824 */ /* 0x044fe200078e00ff */
[----:B------:R-:W-:-:S02]  /*1770*/  PRMT R32, R28, 0x7632, R32 ;  /* 0x000076321c207816 */ /* 0x000fc40000000020 */
[C---:B---3--:R-:W-:Y:S01]  /*1780*/  PRMT R28, R15.reuse, 0x7632, R28 ;  /* 0x000076320f1c7816 */ /* 0x048fe2000000001c */
[----:B0-----:R-:W-:Y:S02]  /*1790*/  IMAD.U32 R26, R15, 0x10000, RZ ;  /* 0x000100000f1a7824 */ /* 0x001fe400078e00ff */
[----:B------:R-:W-:Y:S01]  /*17a0*/  IMAD.U32 R32, R32, 0x10000, RZ ;  /* 0x0001000020207824 */ /* 0x000fe200078e00ff */
[C---:B----4-:R-:W-:Y:S01]  /*17b0*/  PRMT R27, R30.reuse, 0x7632, R27 ;  /* 0x000076321e1b7816 */ /* 0x050fe2000000001b */
[----:B------:R-:W-:Y:S02]  /*17c0*/  IMAD.U32 R15, R30, 0x10000, RZ ;  /* 0x000100001e0f7824 */ /* 0x000fe400078e00ff */
[----:B------:R-:W-:Y:S01]  /*17d0*/  IMAD.U32 R28, R28, 0x10000, RZ ;  /* 0x000100001c1c7824 */ /* 0x000fe200078e00ff */
[----:B-----5:R-:W-:Y:S01]  /*17e0*/  FADD R32, R21, R32 ;  /* 0x0000002015207221 */ /* 0x020fe20000000000 */
[----:B------:R-:W-:Y:S01]  /*17f0*/  FADD R20, R20, R33 ;  /* 0x0000002114147221 */ /* 0x000fe20000000000 */
[----:B------:R-:W-:Y:S01]  /*1800*/  IMAD.U32 R24, R27, 0x10000, RZ ;  /* 0x000100001b187824 */ /* 0x000fe200078e00ff */
[C---:B------:R-:W-:Y:S01]  /*1810*/  FADD R21, -R11.reuse, R26 ;  /* 0x0000001a0b157221 */ /* 0x040fe20000000100 */
[----:B------:R-:W-:Y:S01]  /*1820*/  FADD R22, R22, R15 ;  /* 0x0000000f16167221 */ /* 0x000fe20000000000 */
[----:B------:R-:W-:Y:S01]  /*1830*/  FADD R15, -R11, R28 ;  /* 0x0000001c0b0f7221 */ /* 0x000fe20000000100 */
[----:B------:R-:W-:Y:S01]  /*1840*/  FADD R24, R23, R24 ;  /* 0x0000001817187221 */ /* 0x000fe20000000000 */
[----:B------:R-:W-:Y:S01]  /*1850*/  FMUL R21, R10, R21 ;  /* 0x000000150a157220 */ /* 0x000fe20000400000 */
[----:B------:R-:W-:Y:S01]  /*1860*/  FADD R20, R20, 1 ;  /* 0x3f80000014147421 */ /* 0x000fe20000000000 */
[----:B------:R-:W-:Y:S01]  /*1870*/  FMUL R15, R10, R15 ;  /* 0x0000000f0a0f7220 */ /* 0x000fe20000400000 */
[----:B------:R-:W-:Y:S01]  /*1880*/  FADD R32, R32, 1 ;  /* 0x3f80000020207421 */ /* 0x000fe20000000000 */
[----:B------:R-:W-:Y:S01]  /*1890*/  IADD3 R33, R29, 0x400, RZ ;  /* 0x000004001d217810 */ /* 0x000fe20007ffe0ff */
[----:B------:R-:W-:-:S02]  /*18a0*/  FFMA R28, R21, R20, R22 ;  /* 0x00000014151c7223 */ /* 0x000fc40000000016 */
[----:B------:R-:W-:Y:S01]  /*18b0*/  FFMA R15, R15, R32, R24 ;  /* 0x000000200f0f7223 */ /* 0x000fe20000000018 */
[----:B------:R-:W-:Y:S01]  /*18c0*/  IADD3 R33, R33, 0x200, RZ ;  /* 0x0000020021217810 */ /* 0x000fe20007ffe0ff */
[----:B------:R-:W-:-:S03]  /*18d0*/  IMAD.WIDE R26, R31, R0, c[0x0][0x178] ;  /* 0x00005e001f1a7625 */ /* 0x000fc600078e0200 */
[----:B------:R-:W-:Y:S01]  /*18e0*/  F2FP.BF16.PACK_AB R37, R15, R28 ;  /* 0x0000001c0f25723e */ /* 0x000fe200000010ff */
[----:B------:R-:W-:Y:S02]  /*18f0*/  IMAD.MOV.U32 R30, RZ, RZ, RZ ;  /* 0x000000ffff1e7224 */ /* 0x000fe400078e00ff */
[----:B------:R-:W-:Y:S02]  /*1900*/  IMAD.WIDE R24, R33, R0, c[0x0][0x160] ;  /* 0x0000580021187625 */ /* 0x000fe400078e0200 */
[----:B------:R0:W-:Y:S04]  /*1910*/  @!P1 STG.E [R26.64], R37 ;  /* 0x000000251a009986 */ /* 0x0001e8000c101904 */
[----:B------:R-:W2:Y:S04]  /*1920*/  LDG.E.EL R31, [R16.64+0x2400] ;  /* 0x00240004101f7981 */ /* 0x000ea8000c2e1900 */
[----:B------:R-:W3:Y:S04]  /*1930*/  @!P1 LDG.E.EF R30, [R24.64] ;  /* 0x00000004181e9981 */ /* 0x000ee8000c0e1900 */
[----:B------:R-:W0:Y:S04]  /*1940*/  LDG.E.EL R32, [R16.64+0xc00] ;  /* 0x000c000410207981 */ /* 0x000e28000c2e1900 */
[----:B------:R-:W4:Y:S04]  /*1950*/  LDG.E.EL.64 R20, [R18.64+0x4800] ;  /* 0x0048000412147981 */ /* 0x000f28000c2e1b00 */
[----:B------:R-:W5:Y:S01]  /*1960*/  LDG.E.EL.64 R22, [R18.64+0x1800] ;  /* 0x0018000412167981 */ /* 0x000f62000c2e1b00 */
[C---:B--2---:R-:W-:Y:S01]  /*1970*/  IMAD.U32 R35, R31.reuse, 0x10000, RZ ;  /* 0x000100001f237824 */ /* 0x044fe200078e00ff */
[----:B------:R-:W-:-:S02]  /*1980*/  PRMT R34, R31, 0x7632, R34 ;  /* 0x000076321f227816 */ /* 0x000fc40000000022 */
[C---:B---3--:R-:W-:Y:S01]  /*1990*/  PRMT R31, R30.reuse, 0x7632, R31 ;  /* 0x000076321e1f7816 */ /* 0x048fe2000000001f */
[----:B------:R-:W-:Y:S02]  /*19a0*/  IMAD.U32 R30, R30, 0x10000, RZ ;  /* 0x000100001e1e7824 */ /* 0x000fe400078e00ff */
[----:B------:R-:W-:Y:S01]  /*19b0*/  IMAD.U32 R34, R34, 0x10000, RZ ;  /* 0x0001000022227824 */ /* 0x000fe200078e00ff */
[C---:B0-----:R-:W-:Y:S01]  /*19c0*/  PRMT R26, R32.reuse, 0x7632, R26 ;  /* 0x00007632201a7816 */ /* 0x041fe2000000001a */
[----:B------:R-:W-:Y:S02]  /*19d0*/  IMAD.U32 R24, R31, 0x10000, RZ ;  /* 0x000100001f187824 */ /* 0x000fe400078e00ff */
[----:B------:R-:W-:Y:S01]  /*19e0*/  IMAD.U32 R27, R32, 0x10000, RZ ;  /* 0x00010000201b7824 */ /* 0x000fe200078e00ff */
[----:B----4-:R-:W-:Y:S01]  /*19f0*/  FADD R34, R21, R34 ;  /* 0x0000002215227221 */ /* 0x010fe20000000000 */
[----:B------:R-:W-:Y:S01]  /*1a00*/  FADD R20, R20, R35 ;  /* 0x0000002314147221 */ /* 0x000fe20000000000 */
[----:B------:R-:W-:Y:S01]  /*1a10*/  IMAD.U32 R26, R26, 0x10000, RZ ;  /* 0x000100001a1a7824 */ /* 0x000fe200078e00ff */
[C---:B------:R-:W-:Y:S01]  /*1a20*/  FADD R21, -R11.reuse, R30 ;  /* 0x0000001e0b157221 */ /* 0x040fe20000000100 */
[----:B------:R-:W-:Y:S01]  /*1a30*/  FADD R25, -R11, R24 ;  /* 0x000000180b197221 */ /* 0x000fe20000000100 */
[----:B-----5:R-:W-:Y:S01]  /*1a40*/  FADD R22, R22, R27 ;  /* 0x0000001b16167221 */ /* 0x020fe20000000000 */
        /* <DEDUP_REMOVED lines=16> */
[----:B------:R-:W4:Y:S04]  /*1b50*/  LDG.E.EL R33, [R16.64+0x1000] ;  /* 0x0010000410217981 */ /* 0x000f28000c2e1900 */
[----:B0-----:R-:W5:Y:S04]  /*1b60*/  LDG.E.EL.64 R20, [R18.64+0x5000] ;  /* 0x0050000412147981 */ /* 0x001f68000c2e1b00 */
[----:B------:R-:W5:Y:S01]  /*1b70*/  LDG.E.EL.64 R24, [R18.64+0x2000] ;  /* 0x0020000412187981 */ /* 0x000f62000c2e1b00 */
[----:B------:R-:W-:-:S04]  /*1b80*/  IADD3 R29, R29, 0x800, RZ ;  /* 0x000008001d1d7810 */ /* 0x000fc80007ffe0ff */
[----:B------:R-:W-:Y:S02]  /*1b90*/  IADD3 R29, R29, 0x200, RZ ;  /* 0x000002001d1d7810 */ /* 0x000fe40007ffe0ff */
[----:B------:R-:W-:Y:S02]  /*1ba0*/  FSETP.GT.AND P4, PT, R13, +INF , PT ;  /* 0x7f8000000d00780b */ /* 0x000fe40003f84000 */
[----:B--2---:R-:W-:Y:S02]  /*1bb0*/  PRMT R36, R34, 0x7632, R36 ;  /* 0x0000763222247816 */ /* 0x004fe40000000024 */
[----:B---3--:R-:W-:Y:S01]  /*1bc0*/  PRMT R26, R32, 0x7632, R26 ;  /* 0x00007632201a7816 */ /* 0x008fe2000000001a */
[----:B------:R-:W-:Y:S01]  /*1bd0*/  IMAD.U32 R37, R34, 0x10000, RZ ;  /* 0x0001000022257824 */ /* 0x000fe200078e00ff */
[----:B----4-:R-:W-:Y:S01]  /*1be0*/  PRMT R27, R33, 0x7632, R27 ;  /* 0x00007632211b7816 */ /* 0x010fe2000000001b */
[----:B------:R-:W-:Y:S02]  /*1bf0*/  IMAD.U32 R36, R36, 0x10000, RZ ;  /* 0x0001000024247824 */ /* 0x000fe400078e00ff */
[----:B------:R-:W-:-:S02]  /*1c00*/  IMAD.U32 R32, R32, 0x10000, RZ ;  /* 0x0001000020207824 */ /* 0x000fc400078e00ff */
[----:B------:R-:W-:Y:S01]  /*1c10*/  IMAD.U32 R26, R26, 0x10000, RZ ;  /* 0x000100001a1a7824 */ /* 0x000fe200078e00ff */
[----:B-----5:R-:W-:Y:S01]  /*1c20*/  FADD R20, R20, R37 ;  /* 0x0000002514147221 */ /* 0x020fe20000000000 */
[----:B------:R-:W-:Y:S01]  /*1c30*/  IMAD.U32 R22, R27, 0x10000, RZ ;  /* 0x000100001b167824 */ /* 0x000fe200078e00ff */
[----:B------:R-:W-:Y:S01]  /*1c40*/  FADD R21, R21, R36 ;  /* 0x0000002415157221 */ /* 0x000fe20000000000 */
[----:B------:R-:W-:Y:S01]  /*1c50*/  IMAD.U32 R33, R33, 0x10000, RZ ;  /* 0x0001000021217824 */ /* 0x000fe200078e00ff */
[C---:B------:R-:W-:Y:S01]  /*1c60*/  FADD R23, -R11.reuse, R32 ;  /* 0x000000200b177221 */ /* 0x040fe20000000100 */
[----:B------:R-:W-:Y:S01]  /*1c70*/  FADD R27, -R11, R26 ;  /* 0x0000001a0b1b7221 */ /* 0x000fe20000000100 */
[----:B------:R-:W-:Y:S01]  /*1c80*/  FADD R32, R20, 1 ;  /* 0x3f80000014207421 */ /* 0x000fe20000000000 */
[----:B------:R-:W-:Y:S01]  /*1c90*/  FADD R24, R24, R33 ;  /* 0x0000002118187221 */ /* 0x000fe20000000000 */
[----:B------:R-:W-:Y:S01]  /*1ca0*/  FADD R22, R25, R22 ;  /* 0x0000001619167221 */ /* 0x000fe20000000000 */
[C---:B------:R-:W-:Y:S01]  /*1cb0*/  FMUL R23, R10.reuse, R23 ;  /* 0x000000170a177220 */ /* 0x040fe20000400000 */
[----:B------:R-:W-:Y:S01]  /*1cc0*/  FMUL R27, R10, R27 ;  /* 0x0000001b0a1b7220 */ /* 0x000fe20000400000 */
[----:B------:R-:W-:-:S02]  /*1cd0*/  FADD R20, R21, 1 ;  /* 0x3f80000015147421 */ /* 0x000fc40000000000 */
[----:B------:R-:W-:Y:S02]  /*1ce0*/  FFMA R32, R23, R32, R24 ;  /* 0x0000002017207223 */ /* 0x000fe40000000018 */
[----:B------:R-:W-:Y:S01]  /*1cf0*/  FFMA R33, R27, R20, R22 ;  /* 0x000000141b217223 */ /* 0x000fe20000000016 */
[----:B------:R-:W-:-:S04]  /*1d00*/  IMAD.WIDE R26, R35, R0, c[0x0][0x178] ;  /* 0x00005e00231a7625 */ /* 0x000fc800078e0200 */
[----:B------:R-:W-:Y:S01]  /*1d10*/  F2FP.BF16.PACK_AB R21, R33, R32 ;  /* 0x000000202115723e */ /* 0x000fe200000010ff */
[----:B------:R-:W-:-:S04]  /*1d20*/  IMAD.MOV.U32 R34, RZ, RZ, RZ ;  /* 0x000000ffff227224 */ /* 0x000fc800078e00ff */
[----:B------:R0:W-:Y:S04]  /*1d30*/  @!P1 STG.E [R26.64], R21 ;  /* 0x000000151a009986 */ /* 0x0001e8000c101904 */
[----:B------:R1:W2:Y:S04]  /*1d40*/  LDG.E.EL R36, [R16.64+0x1400] ;  /* 0x0014000410247981 */ /* 0x0002a8000c2e1900 */
[----:B------:R1:W3:Y:S01]  /*1d50*/  LDG.E.EL R35, [R16.64+0x2c00] ;  /* 0x002c000410237981 */ /* 0x0002e2000c2e1900 */
[----:B0-----:R-:W-:-:S03]  /*1d60*/  IMAD.WIDE R20, R29, R0, c[0x0][0x160] ;  /* 0x000058001d147625 */ /* 0x001fc600078e0200 */
[----:B------:R0:W4:Y:S04]  /*1d70*/  LDG.E.EL.64 R22, [R18.64+0x5800] ;  /* 0x0058000412167981 */ /* 0x000128000c2e1b00 */
[----:B------:R-:W5:Y:S04]  /*1d80*/  @!P1 LDG.E.EF R34, [R20.64] ;  /* 0x0000000414229981 */ /* 0x000f68000c0e1900 */
[----:B------:R0:W4:Y:S01]  /*1d90*/  LDG.E.EL.64 R24, [R18.64+0x2800] ;  /* 0x0028000412187981 */ /* 0x000122000c2e1b00 */
[----:B------:R-:W-:Y:S02]  /*1da0*/  FSEL R37, R13, +INF , !P4 ;  /* 0x7f8000000d257808 */ /* 0x000fe40006000000 */
[----:B------:R-:W-:-:S02]  /*1db0*/  FSETP.GT.AND P4, PT, R12, +INF , PT ;  /* 0x7f8000000c00780b */ /* 0x000fc40003f84000 */
[----:B------:R-:W-:Y:S02]  /*1dc0*/  FSEL R37, R37, +INF , !P1 ;  /* 0x7f80000025257808 */ /* 0x000fe40004800000 */
[----:B------:R-:W-:Y:S02]  /*1dd0*/  FSEL R26, R12, +INF , !P4 ;  /* 0x7f8000000c1a7808 */ /* 0x000fe40006000000 */
[C---:B------:R-:W-:Y:S02]  /*1de0*/  FSETP.GEU.AND P5, PT, R37.reuse, R9, PT ;  /* 0x000000092500720b */ /* 0x040fe40003fae000 */
[----:B------:R-:W-:Y:S02]  /*1df0*/  FSEL R27, R26, +INF , !P1 ;  /* 0x7f8000001a1b7808 */ /* 0x000fe40004800000 */
[C---:B------:R-:W-:Y:S02]  /*1e00*/  FSETP.NAN.AND P4, PT, R37.reuse, R37, PT ;  /* 0x000000252500720b */ /* 0x040fe40003f88000 */
[----:B-1----:R-:W-:-:S02]  /*1e10*/  FSEL R16, R37, R9, !P5 ;  /* 0x0000000925107208 */ /* 0x002fc40006800000 */
[----:B------:R-:W-:Y:S02]  /*1e20*/  FSETP.GEU.AND P5, PT, R27, R14, PT ;  /* 0x0000000e1b00720b */ /* 0x000fe40003fae000 */
[----:B------:R-:W-:Y:S02]  /*1e30*/  @!P1 FSEL R37, R37, R16, P4 ;  /* 0x0000001025259208 */ /* 0x000fe40002000000 */
[C---:B------:R-:W-:Y:S02]  /*1e40*/  FSETP.NAN.AND P6, PT, R27.reuse, R27, PT ;  /* 0x0000001b1b00720b */ /* 0x040fe40003fc8000 */
[----:B------:R-:W-:Y:S02]  /*1e50*/  FSEL R16, R27, R14, !P5 ;  /* 0x0000000e1b107208 */ /* 0x000fe40006800000 */
[----:B------:R-:W-:Y:S02]  /*1e60*/  FSETP.GEU.AND P5, PT, R37, R28, PT ;  /* 0x0000001c2500720b */ /* 0x000fe40003fae000 */
[----:B------:R-:W-:-:S02]  /*1e70*/  @!P1 FSEL R27, R27, R16, P6 ;  /* 0x000000101b1b9208 */ /* 0x000fc40003000000 */
[----:B------:R-:W-:Y:S02]  /*1e80*/  FSETP.GEU.AND P4, PT, R13, -INF , PT ;  /* 0xff8000000d00780b */ /* 0x000fe40003f8e000 */
[C---:B------:R-:W-:Y:S02]  /*1e90*/  FSETP.NAN.AND P6, PT, R37.reuse, R37, PT ;  /* 0x000000252500720b */ /* 0x040fe40003fc8000 */
[----:B------:R-:W-:Y:S02]  /*1ea0*/  FSEL R16, R37, R28, !P5 ;  /* 0x0000001c25107208 */ /* 0x000fe40006800000 */
[----:B------:R-:W-:Y:S02]  /*1eb0*/  FSETP.GEU.AND P5, PT, R27, R15, PT ;  /* 0x0000000f1b00720b */ /* 0x000fe40003fae000 */
[----:B------:R-:W-:Y:S02]  /*1ec0*/  FSEL R13, R13, -INF , P4 ;  /* 0xff8000000d0d7808 */ /* 0x000fe40002000000 */
[----:B------:R-:W-:-:S02]  /*1ed0*/  @!P1 FSEL R37, R37, R16, P6 ;  /* 0x0000001025259208 */ /* 0x000fc40003000000 */
[C---:B------:R-:W-:Y:S02]  /*1ee0*/  FSETP.NAN.AND P4, PT, R27.reuse, R27, PT ;  /* 0x0000001b1b00720b */ /* 0x040fe40003f88000 */
[----:B------:R-:W-:Y:S02]  /*1ef0*/  FSEL R16, R27, R15, !P5 ;  /* 0x0000000f1b107208 */ /* 0x000fe40006800000 */
[----:B------:R-:W-:Y:S02]  /*1f00*/  FSEL R13, R13, -INF , !P1 ;  /* 0xff8000000d0d7808 */ /* 0x000fe40004800000 */
[----:B------:R-:W-:Y:S01]  /*1f10*/  @!P1 FSEL R27, R27, R16, P4 ;  /* 0x000000101b1b9208 */ /* 0x000fe20002000000 */
[----:B------:R-:W-:Y:S01]  /*1f20*/  IMAD.MOV.U32 R17, RZ, RZ, R37 ;  /* 0x000000ffff117224 */ /* 0x000fe200078e0025 */
[----:B------:R-:W-:-:S03]  /*1f30*/  FSETP.GT.AND P4, PT, R13, R9, PT ;  /* 0x000000090d00720b */ /* 0x000fc60003f84000 */
[----:B------:R-:W-:Y:S01]  /*1f40*/  IMAD.MOV.U32 R16, RZ, RZ, R27 ;  /* 0x000000ffff107224 */ /* 0x000fe200078e001b */
[C---:B------:R-:W-:Y:S02]  /*1f50*/  FSETP.NAN.AND P6, PT, R13.reuse, R13, PT ;  /* 0x0000000d0d00720b */ /* 0x040fe40003fc8000 */
[----:B0-----:R-:W-:Y:S02]  /*1f60*/  FSEL R18, R13, R9, P4 ;  /* 0x000000090d127208 */ /* 0x001fe40002000000 */
[----:B------:R-:W-:Y:S02]  /*1f70*/  FSETP.GEU.AND P5, PT, R17, R30, PT ;  /* 0x0000001e1100720b */ /* 0x000fe40003fae000 */
[----:B------:R-:W-:Y:S02]  /*1f80*/  FSETP.GEU.AND P4, PT, R16, R31, PT ;  /* 0x0000001f1000720b */ /* 0x000fe40003f8e000 */
[----:B------:R-:W-:Y:S02]  /*1f90*/  @!P1 FSEL R13, R13, R18, P6 ;  /* 0x000000120d0d9208 */ /* 0x000fe40003000000 */
[----:B------:R-:W-:-:S02]  /*1fa0*/  FSETP.NAN.AND P6, PT, R17, R17, PT ;  /* 0x000000111100720b */ /* 0x000fc40003fc8000 */
[C---:B------:R-:W-:Y:S02]  /*1fb0*/  FSEL R18, R17.reuse, R30, !P5 ;  /* 0x0000001e11127208 */ /* 0x040fe40006800000 */
[C---:B------:R-:W-:Y:S02]  /*1fc0*/  FSEL R9, R16.reuse, R31, !P4 ;  /* 0x0000001f10097208 */ /* 0x040fe40006000000 */
[C---:B------:R-:W-:Y:S02]  /*1fd0*/  FSETP.NAN.AND P4, PT, R16.reuse, R16, PT ;  /* 0x000000101000720b */ /* 0x040fe40003f88000 */
[----:B------:R-:W-:Y:S02]  /*1fe0*/  @!P1 FSEL R17, R17, R18, P6 ;  /* 0x0000001211119208 */ /* 0x000fe40003000000 */
[----:B------:R-:W-:Y:S02]  /*1ff0*/  @!P1 FSEL R16, R16, R9, P4 ;  /* 0x0000000910109208 */ /* 0x000fe40002000000 */
[----:B------:R-:W-:-:S02]  /*2000*/  FSETP.GEU.AND P6, PT, R17, R32, PT ;  /* 0x000000201100720b */ /* 0x000fc40003fce000 */
[----:B------:R-:W-:Y:S02]  /*2010*/  FSETP.GEU.AND P5, PT, R16, R33, PT ;  /* 0x000000211000720b */ /* 0x000fe40003fae000 */
[----:B------:R-:W-:Y:S02]  /*2020*/  FSETP.NAN.AND P4, PT, R17, R17, PT ;  /* 0x000000111100720b */ /* 0x000fe40003f88000 */
[----:B--2---:R-:W-:Y:S01]  /*2030*/  PRMT R18, R36, 0x7632, R18 ;  /* 0x0000763224127816 */ /* 0x004fe20000000012 */
[C---:B---3--:R-:W-:Y:S01]  /*2040*/  IMAD.U32 R19, R35.reuse, 0x10000, RZ ;  /* 0x0001000023137824 */ /* 0x048fe200078e00ff */
[----:B------:R-:W-:-:S03]  /*2050*/  PRMT R35, R35, 0x7632, R35 ;  /* 0x0000763223237816 */ /* 0x000fc60000000023 */
[----:B------:R-:W-:Y:S01]  /*2060*/  IMAD.U32 R26, R18, 0x10000, RZ ;  /* 0x00010000121a7824 */ /* 0x000fe200078e00ff */
[C---:B-----5:R-:W-:Y:S01]  /*2070*/  PRMT R9, R34.reuse, 0x7632, R9 ;  /* 0x0000763222097816 */ /* 0x060fe20000000009 */
[----:B------:R-:W-:Y:S01]  /*2080*/  IMAD.U32 R34, R34, 0x10000, RZ ;  /* 0x0001000022227824 */ /* 0x000fe200078e00ff */
[----:B----4-:R-:W-:Y:S01]  /*2090*/  FADD R22, R22, R19 ;  /* 0x0000001316167221 */ /* 0x010fe20000000000 */
[----:B------:R-:W-:Y:S02]  /*20a0*/  IMAD.U32 R20, R35, 0x10000, RZ ;  /* 0x0001000023147824 */ /* 0x000fe400078e00ff */
[----:B------:R-:W-:Y:S01]  /*20b0*/  IMAD.U32 R18, R9, 0x10000, RZ ;  /* 0x0001000009127824 */ /* 0x000fe200078e00ff */
[----:B------:R-:W-:Y:S01]  /*20c0*/  FADD R9, -R11, R34 ;  /* 0x000000220b097221 */ /* 0x000fe20000000100 */
[----:B------:R-:W-:Y:S01]  /*20d0*/  IMAD.U32 R19, R36, 0x10000, RZ ;  /* 0x0001000024137824 */ /* 0x000fe200078e00ff */
[----:B------:R-:W-:Y:S01]  /*20e0*/  FADD R23, R23, R20 ;  /* 0x0000001417177221 */ /* 0x000fe20000000000 */
[----:B------:R-:W-:-:S02]  /*20f0*/  FADD R11, -R11, R18 ;  /* 0x000000120b0b7221 */ /* 0x000fc40000000100 */
[----:B------:R-:W-:Y:S01]  /*2100*/  FADD R24, R24, R19 ;  /* 0x0000001318187221 */ /* 0x000fe20000000000 */
[----:B------:R-:W-:Y:S01]  /*2110*/  FMUL R19, R10, R9 ;  /* 0x000000090a137220 */ /* 0x000fe20000400000 */
[----:B------:R-:W-:Y:S01]  /*2120*/  FSEL R9, R16, R33, !P5 ;  /* 0x0000002110097208 */ /* 0x000fe20006800000 */
[----:B------:R-:W-:Y:S01]  /*2130*/  FMUL R11, R10, R11 ;  /* 0x0000000b0a0b7220 */ /* 0x000fe20000400000 */
[----:B------:R-:W-:Y:S01]  /*2140*/  FSETP.NAN.AND P5, PT, R16, R16, PT ;  /* 0x000000101000720b */ /* 0x000fe20003fa8000 */
[----:B------:R-:W-:Y:S01]  /*2150*/  FADD R26, R25, R26 ;  /* 0x0000001a191a7221 */ /* 0x000fe20000000000 */
[----:B------:R-:W-:Y:S01]  /*2160*/  FSEL R10, R17, R32, !P6 ;  /* 0x00000020110a7208 */ /* 0x000fe20007000000 */
[----:B------:R-:W-:Y:S01]  /*2170*/  FADD R18, R23, 1 ;  /* 0x3f80000017127421 */ /* 0x000fe20000000000 */
[----:B------:R-:W-:Y:S01]  /*2180*/  FADD R22, R22, 1 ;  /* 0x3f80000016167421 */ /* 0x000fe20000000000 */
[----:B------:R-:W-:Y:S02]  /*2190*/  @!P1 FSEL R16, R16, R9, P5 ;  /* 0x0000000910109208 */ /* 0x000fe40002800000 */
[----:B------:R-:W-:Y:S01]  /*21a0*/  @!P1 FSEL R17, R17, R10, P4 ;  /* 0x0000000a11119208 */ /* 0x000fe20002000000 */
[----:B------:R-:W-:Y:S01]  /*21b0*/  FFMA R9, R11, R18, R26 ;  /* 0x000000120b097223 */ /* 0x000fe2000000001a */
[----:B------:R-:W-:-:S04]  /*21c0*/  FFMA R10, R19, R22, R24 ;  /* 0x00000016130a7223 */ /* 0x000fc80000000018 */
[CC--:B------:R-:W-:Y:S02]  /*21d0*/  FSETP.GEU.AND P5, PT, R16.reuse, R9.reuse, PT ;  /* 0x000000091000720b */ /* 0x0c0fe40003fae000 */
[CC--:B------:R-:W-:Y:S02]  /*21e0*/  FSETP.GEU.AND P6, PT, R17.reuse, R10.reuse, PT ;  /* 0x0000000a1100720b */ /* 0x0c0fe40003fce000 */
[C---:B------:R-:W-:Y:S02]  /*21f0*/  FSEL R11, R16.reuse, R9, !P5 ;  /* 0x00000009100b7208 */ /* 0x040fe40006800000 */
[C---:B------:R-:W-:Y:S02]  /*2200*/  FSETP.NAN.AND P4, PT, R17.reuse, R17, PT ;  /* 0x000000111100720b */ /* 0x040fe40003f88000 */
[----:B------:R-:W-:Y:S02]  /*2210*/  FSEL R18, R17, R10, !P6 ;  /* 0x0000000a11127208 */ /* 0x000fe40007000000 */
[----:B------:R-:W-:-:S02]  /*2220*/  FSETP.NAN.AND P5, PT, R16, R16, PT ;  /* 0x000000101000720b */ /* 0x000fc40003fa8000 */
[----:B------:R-:W-:Y:S02]  /*2230*/  @!P1 FSEL R17, R17, R18, P4 ;  /* 0x0000001211119208 */ /* 0x000fe40002000000 */
[----:B------:R-:W-:-:S04]  /*2240*/  @!P1 FSEL R16, R16, R11, P5 ;  /* 0x0000000b10109208 */ /* 0x000fc80002800000 */
[C---:B------:R-:W-:Y:S02]  /*2250*/  FSETP.GEU.AND P5, PT, R17.reuse, R16, PT ;  /* 0x000000101100720b */ /* 0x040fe40003fae000 */
[----:B------:R-:W-:-:S11]  /*2260*/  FSETP.NAN.AND P4, PT, R17, R17, PT ;  /* 0x000000111100720b */ /* 0x000fd60003f88000 */
[----:B------:R-:W-:-:S05]  /*2270*/  @P5 FSEL R17, R17, R16, P4 ;  /* 0x0000001011115208 */ /* 0x000fca0002000000 */
[----:B------:R-:W0:Y:S01]  /*2280*/  SHFL.BFLY PT, R16, R17, 0x10, 0x1f ;  /* 0x0e001f0011107f89 */ /* 0x000e2200000e0000 */
[C---:B------:R-:W-:Y:S02]  /*2290*/  FSETP.NAN.AND P4, PT, R17.reuse, R17, PT ;  /* 0x000000111100720b */ /* 0x040fe40003f88000 */
[----:B0-----:R-:W-:-:S11]  /*22a0*/  FSETP.GEU.AND P5, PT, R17, R16, PT ;  /* 0x000000101100720b */ /* 0x001fd60003fae000 */
[----:B------:R-:W-:-:S05]  /*22b0*/  @!P4 FSEL R17, R17, R16, !P5 ;  /* 0x000000101111c208 */ /* 0x000fca0006800000 */
[----:B------:R-:W0:Y:S01]  /*22c0*/  SHFL.BFLY PT, R16, R17, 0x8, 0x1f ;  /* 0x0d001f0011107f89 */ /* 0x000e2200000e0000 */
[----:B------:R-:W-:-:S04]  /*22d0*/  FSETP.GEU.AND P4, PT, R12, -INF , PT ;  /* 0xff8000000c00780b */ /* 0x000fc80003f8e000 */
[----:B------:R-:W-:Y:S02]  /*22e0*/  FSEL R12, R12, -INF , P4 ;  /* 0xff8000000c0c7808 */ /* 0x000fe40002000000 */
[C---:B------:R-:W-:Y:S02]  /*22f0*/  FSETP.NAN.AND P4, PT, R17.reuse, R17, PT ;  /* 0x000000111100720b */ /* 0x040fe40003f88000 */
[----:B0-----:R-:W-:Y:S02]  /*2300*/  FSETP.GEU.AND P5, PT, R17, R16, PT ;  /* 0x000000101100720b */ /* 0x001fe40003fae000 */
[----:B------:R-:W-:-:S11]  /*2310*/  FSEL R11, R12, -INF , !P1 ;  /* 0xff8000000c0b7808 */ /* 0x000fd60004800000 */
[----:B------:R-:W-:-:S05]  /*2320*/  @P5 FSEL R17, R17, R16, P4 ;  /* 0x0000001011115208 */ /* 0x000fca0002000000 */
[----:B------:R-:W0:Y:S01]  /*2330*/  SHFL.BFLY PT, R12, R17, 0x4, 0x1f ;  /* 0x0c801f00110c7f89 */ /* 0x000e2200000e0000 */
[CC--:B------:R-:W-:Y:S02]  /*2340*/  FSETP.GT.AND P4, PT, R11.reuse, R14.reuse, PT ;  /* 0x0000000e0b00720b */ /* 0x0c0fe40003f84000 */
[C---:B------:R-:W-:Y:S02]  /*2350*/  FSETP.NAN.AND P5, PT, R11.reuse, R11, PT ;  /* 0x0000000b0b00720b */ /* 0x040fe40003fa8000 */
[----:B------:R-:W-:-:S04]  /*2360*/  FSEL R14, R11, R14, P4 ;  /* 0x0000000e0b0e7208 */ /* 0x000fc80002000000 */
[----:B------:R-:W-:Y:S02]  /*2370*/  @!P1 FSEL R11, R11, R14, P5 ;  /* 0x0000000e0b0b9208 */ /* 0x000fe40002800000 */
[-C--:B------:R-:W-:Y:S02]  /*2380*/  FSETP.GT.AND P6, PT, R13, R28.reuse, PT ;  /* 0x0000001c0d00720b */ /* 0x080fe40003fc4000 */
[----:B------:R-:W-:Y:S02]  /*2390*/  FSETP.GT.AND P5, PT, R11, R15, PT ;  /* 0x0000000f0b00720b */ /* 0x000fe40003fa4000 */
[C---:B------:R-:W-:Y:S02]  /*23a0*/  FSETP.NAN.AND P4, PT, R13.reuse, R13, PT ;  /* 0x0000000d0d00720b */ /* 0x040fe40003f88000 */
[----:B------:R-:W-:Y:S02]  /*23b0*/  FSEL R28, R13, R28, P6 ;  /* 0x0000001c0d1c7208 */ /* 0x000fe40003000000 */
[----:B------:R-:W-:-:S02]  /*23c0*/  FSETP.NAN.AND P6, PT, R11, R11, PT ;  /* 0x0000000b0b00720b */ /* 0x000fc40003fc8000 */
[----:B------:R-:W-:Y:S02]  /*23d0*/  FSEL R14, R11, R15, P5 ;  /* 0x0000000f0b0e7208 */ /* 0x000fe40002800000 */
[----:B------:R-:W-:Y:S02]  /*23e0*/  @!P1 FSEL R13, R13, R28, P4 ;  /* 0x0000001c0d0d9208 */ /* 0x000fe40002000000 */
[----:B------:R-:W-:Y:S02]  /*23f0*/  @!P1 FSEL R11, R11, R14, P6 ;  /* 0x0000000e0b0b9208 */ /* 0x000fe40003000000 */
[----:B0-----:R-:W-:Y:S02]  /*2400*/  FSETP.GEU.AND P4, PT, R17, R12, PT ;  /* 0x0000000c1100720b */ /* 0x001fe40003f8e000 */
[----:B------:R-:W-:Y:S02]  /*2410*/  FSETP.GT.AND P5, PT, R13, R30, PT ;  /* 0x0000001e0d00720b */ /* 0x000fe40003fa4000 */
[----:B------:R-:W-:-:S02]  /*2420*/  FSETP.GT.AND P6, PT, R11, R31, PT ;  /* 0x0000001f0b00720b */ /* 0x000fc40003fc4000 */
[C---:B------:R-:W-:Y:S02]  /*2430*/  FSEL R30, R13.reuse, R30, P5 ;  /* 0x0000001e0d1e7208 */ /* 0x040fe40002800000 */
[----:B------:R-:W-:Y:S02]  /*2440*/  FSETP.NAN.AND P5, PT, R13, R13, PT ;  /* 0x0000000d0d00720b */ /* 0x000fe40003fa8000 */
[----:B------:R-:W-:Y:S02]  /*2450*/  FSEL R31, R11, R31, P6 ;  /* 0x0000001f0b1f7208 */ /* 0x000fe40003000000 */
[----:B------:R-:W-:Y:S02]  /*2460*/  FSETP.NAN.AND P6, PT, R17, R17, PT ;  /* 0x000000111100720b */ /* 0x000fe40003fc8000 */
[----:B------:R-:W-:Y:S02]  /*2470*/  @!P1 FSEL R13, R13, R30, P5 ;  /* 0x0000001e0d0d9208 */ /* 0x000fe40002800000 */
[----:B------:R-:W-:-:S02]  /*2480*/  @P4 FSEL R17, R17, R12, P6 ;  /* 0x0000000c11114208 */ /* 0x000fc40003000000 */
[----:B------:R-:W-:Y:S02]  /*2490*/  FSETP.NAN.AND P5, PT, R11, R11, PT ;  /* 0x0000000b0b00720b */ /* 0x000fe40003fa8000 */
[-C--:B------:R-:W-:Y:S01]  /*24a0*/  FSETP.GT.AND P6, PT, R13, R32.reuse, PT ;  /* 0x000000200d00720b */ /* 0x080fe20003fc4000 */
[----:B------:R-:W0:Y:S01]  /*24b0*/  SHFL.BFLY PT, R12, R17, 0x2, 0x1f ;  /* 0x0c401f00110c7f89 */ /* 0x000e2200000e0000 */
[----:B------:R-:W-:Y:S02]  /*24c0*/  @!P1 FSEL R11, R11, R31, P5 ;  /* 0x0000001f0b0b9208 */ /* 0x000fe40002800000 */
[C---:B------:R-:W-:Y:S02]  /*24d0*/  FSETP.NAN.AND P4, PT, R13.reuse, R13, PT ;  /* 0x0000000d0d00720b */ /* 0x040fe40003f88000 */
[----:B------:R-:W-:Y:S02]  /*24e0*/  FSEL R32, R13, R32, P6 ;  /* 0x000000200d207208 */ /* 0x000fe40003000000 */
[----:B------:R-:W-:-:S02]  /*24f0*/  FSETP.GT.AND P5, PT, R11, R33, PT ;  /* 0x000000210b00720b */ /* 0x000fc40003fa4000 */
[----:B------:R-:W-:Y:S02]  /*2500*/  @!P1 FSEL R13, R13, R32, P4 ;  /* 0x000000200d0d9208 */ /* 0x000fe40002000000 */
[C---:B------:R-:W-:Y:S02]  /*2510*/  FSETP.NAN.AND P6, PT, R11.reuse, R11, PT ;  /* 0x0000000b0b00720b */ /* 0x040fe40003fc8000 */
[----:B------:R-:W-:Y:S01]  /*2520*/  FSEL R14, R11, R33, P5 ;  /* 0x000000210b0e7208 */ /* 0x000fe20002800000 */
[----:B------:R-:W-:-:S03]  /*2530*/  IMAD.MOV.U32 R16, RZ, RZ, R13 ;  /* 0x000000ffff107224 */ /* 0x000fc600078e000d */
[----:B------:R-:W-:Y:S02]  /*2540*/  @!P1 FSEL R11, R11, R14, P6 ;  /* 0x0000000e0b0b9208 */ /* 0x000fe40003000000 */
[CC--:B------:R-:W-:Y:S02]  /*2550*/  FSETP.GT.AND P4, PT, R16.reuse, R10.reuse, PT ;  /* 0x0000000a1000720b */ /* 0x0c0fe40003f84000 */
[C---:B------:R-:W-:Y:S02]  /*2560*/  FSETP.GT.AND P5, PT, R11.reuse, R9, PT ;  /* 0x000000090b00720b */ /* 0x040fe40003fa4000 */
[C---:B------:R-:W-:Y:S02]  /*2570*/  FSEL R13, R16.reuse, R10, P4 ;  /* 0x0000000a100d7208 */ /* 0x040fe40002000000 */
[----:B------:R-:W-:Y:S02]  /*2580*/  FSETP.NAN.AND P6, PT, R16, R16, PT ;  /* 0x000000101000720b */ /* 0x000fe40003fc8000 */
[----:B------:R-:W-:-:S02]  /*2590*/  FSETP.NAN.AND P4, PT, R11, R11, PT ;  /* 0x0000000b0b00720b */ /* 0x000fc40003f88000 */
[----:B------:R-:W-:Y:S02]  /*25a0*/  FSEL R14, R11, R9, P5 ;  /* 0x000000090b0e7208 */ /* 0x000fe40002800000 */
[----:B0-----:R-:W-:Y:S02]  /*25b0*/  FSETP.GEU.AND P5, PT, R17, R12, PT ;  /* 0x0000000c1100720b */ /* 0x001fe40003fae000 */
[----:B------:R-:W-:Y:S02]  /*25c0*/  @!P1 FSEL R16, R16, R13, P6 ;  /* 0x0000000d10109208 */ /* 0x000fe40003000000 */
[----:B------:R-:W-:-:S04]  /*25d0*/  @!P1 FSEL R11, R11, R14, P4 ;  /* 0x0000000e0b0b9208 */ /* 0x000fc80002000000 */
[----:B------:R-:W-:Y:S02]  /*25e0*/  FSETP.GT.AND P4, PT, R16, R11, PT ;  /* 0x0000000b1000720b */ /* 0x000fe40003f84000 */
[----:B------:R-:W-:-:S04]  /*25f0*/  FSETP.NAN.AND P6, PT, R17, R17, PT ;  /* 0x000000111100720b */ /* 0x000fc80003fc8000 */
[----:B------:R-:W-:Y:S02]  /*2600*/  @P5 FSEL R17, R17, R12, P6 ;  /* 0x0000000c11115208 */ /* 0x000fe40003000000 */
[----:B------:R-:W-:-:S05]  /*2610*/  FSETP.NAN.AND P5, PT, R16, R16, PT ;  /* 0x000000101000720b */ /* 0x000fca0003fa8000 */
[----:B------:R-:W-:-:S05]  /*2620*/  @!P4 FSEL R16, R16, R11, P5 ;  /* 0x0000000b1010c208 */ /* 0x000fca0002800000 */
[----:B------:R-:W0:Y:S01]  /*2630*/  SHFL.BFLY PT, R11, R16, 0x10, 0x1f ;  /* 0x0e001f00100b7f89 */ /* 0x000e2200000e0000 */
[----:B------:R-:W-:-:S03]  /*2640*/  FSETP.NAN.AND P6, PT, R16, R16, PT ;  /* 0x000000101000720b */ /* 0x000fc60003fc8000 */
[----:B------:R-:W1:Y:S01]  /*2650*/  SHFL.BFLY PT, R12, R17, 0x1, 0x1f ;  /* 0x0c201f00110c7f89 */ /* 0x000e6200000e0000 */
[----:B------:R-:W-:Y:S02]  /*2660*/  F2FP.BF16.PACK_AB R13, R9, R10 ;  /* 0x0000000a090d723e */ /* 0x000fe400000010ff */
[----:B0-----:R-:W-:-:S07]  /*2670*/  FSETP.GT.AND P5, PT, R16, R11, PT ;  /* 0x0000000b1000720b */ /* 0x001fce0003fa4000 */
[----:B------:R-:W-:Y:S01]  /*2680*/  @!P6 FSEL R16, R16, R11, P5 ;  /* 0x0000000b1010e208 */ /* 0x000fe20002800000 */
[----:B------:R-:W-:-:S05]  /*2690*/  IMAD.WIDE R10, R29, R0, c[0x0][0x178] ;  /* 0x00005e001d0a7625 */ /* 0x000fca00078e0200 */
[----:B------:R-:W-:Y:S04]  /*26a0*/  @!P1 STG.E [R10.64], R13 ;  /* 0x0000000d0a009986 */ /* 0x000fe8000c101904 */
[----:B------:R-:W-:Y:S01]  /*26b0*/  BAR.SYNC.DEFER_BLOCKING 0x0 ;  /* 0x0000000000007b1d */ /* 0x000fe20000010000 */
[C---:B-1----:R-:W-:Y:S02]  /*26c0*/  FSETP.GEU.AND P4, PT, R17.reuse, R12, PT ;  /* 0x0000000c1100720b */ /* 0x042fe40003f8e000 */
[----:B------:R-:W-:-:S11]  /*26d0*/  FSETP.NAN.AND P5, PT, R17, R17, PT ;  /* 0x000000111100720b */ /* 0x000fd60003fa8000 */
[----:B------:R-:W-:-:S05]  /*26e0*/  @P4 SEL R17, R17, R12, P5 ;  /* 0x0000000c11114207 */ /* 0x000fca0002800000 */
[----:B------:R-:W-:Y:S04]  /*26f0*/  @!P3 STS [R2], R17 ;  /* 0x000000110200b388 */ /* 0x000fe80000000800 */
[----:B------:R-:W-:Y:S06]  /*2700*/  BAR.SYNC.DEFER_BLOCKING 0x0 ;  /* 0x0000000000007b1d */ /* 0x000fec0000010000 */
[----:B------:R-:W0:Y:S04]  /*2710*/  SHFL.BFLY PT, R9, R16, 0x8, 0x1f ;  /* 0x0d001f0010097f89 */ /* 0x000e2800000e0000 */
[----:B------:R-:W1:Y:S01]  /*2720*/  @!P2 LDS R8, [R6.X4] ;  /* 0x000000000608a984 */ /* 0x000e620000004800 */
[----:B0-----:R-:W-:-:S02]  /*2730*/  FSETP.GT.AND P4, PT, R16, R9, PT ;  /* 0x000000091000720b */ /* 0x001fc40003f84000 */
[----:B------:R-:W-:-:S11]  /*2740*/  FSETP.NAN.AND P5, PT, R16, R16, PT ;  /* 0x000000101000720b */ /* 0x000fd60003fa8000 */
[----:B------:R-:W-:Y:S02]  /*2750*/  @!P4 FSEL R16, R16, R9, P5 ;  /* 0x000000091010c208 */ /* 0x000fe40002800000 */
[----:B-1----:R-:W0:Y:S04]  /*2760*/  SHFL.BFLY PT, R9, R8, 0x4, 0x1f ;  /* 0x0c801f0008097f89 */ /* 0x002e2800000e0000 */
[----:B------:R-:W1:Y:S01]  /*2770*/  SHFL.BFLY PT, R12, R16, 0x4, 0x1f ;  /* 0x0c801f00100c7f89 */ /* 0x000e6200000e0000 */
[C---:B------:R-:W-:Y:S02]  /*2780*/  FSETP.NAN.AND P5, PT, R8.reuse, R8, PT ;  /* 0x000000080800720b */ /* 0x040fe40003fa8000 */
[----:B0-----:R-:W-:-:S04]  /*2790*/  FSETP.GEU.AND P6, PT, R8, R9, PT ;  /* 0x000000090800720b */ /* 0x001fc80003fce000 */
[----:B------:R-:W-:-:S04]  /*27a0*/  FSEL R9, R8, R9, !P6 ;  /* 0x0000000908097208 */ /* 0x000fc80007000000 */
[----:B------:R-:W-:-:S05]  /*27b0*/  FSEL R9, R8, R9, P5 ;  /* 0x0000000908097208 */ /* 0x000fca0002800000 */
[----:B------:R-:W0:Y:S01]  /*27c0*/  SHFL.BFLY PT, R10, R9, 0x2, 0x1f ;  /* 0x0c401f00090a7f89 */ /* 0x000e2200000e0000 */
[C---:B-1----:R-:W-:Y:S02]  /*27d0*/  FSETP.GT.AND P4, PT, R16.reuse, R12, PT ;  /* 0x0000000c1000720b */ /* 0x042fe40003f84000 */
[----:B------:R-:W-:-:S11]  /*27e0*/  FSETP.NAN.AND P6, PT, R16, R16, PT ;  /* 0x000000101000720b */ /* 0x000fd60003fc8000 */
[----:B------:R-:W-:Y:S02]  /*27f0*/  @!P4 FSEL R16, R16, R12, P6 ;  /* 0x0000000c1010c208 */ /* 0x000fe40003000000 */
[CC--:B0-----:R-:W-:Y:S02]  /*2800*/  FSETP.GEU.AND P6, PT, R9.reuse, R10.reuse, PT ;  /* 0x0000000a0900720b */ /* 0x0c1fe40003fce000 */
[C---:B------:R-:W-:Y:S01]  /*2810*/  FSETP.NAN.AND P5, PT, R9.reuse, R9, PT ;  /* 0x000000090900720b */ /* 0x040fe20003fa8000 */
[----:B------:R-:W0:Y:S10]  /*2820*/  SHFL.BFLY PT, R11, R16, 0x2, 0x1f ;  /* 0x0c401f00100b7f89 */ /* 0x000e3400000e0000 */
[----:B------:R-:W-:-:S05]  /*2830*/  @P6 FSEL R9, R9, R10, P5 ;  /* 0x0000000a09096208 */ /* 0x000fca0002800000 */
[----:B------:R-:W1:Y:S01]  /*2840*/  SHFL.BFLY PT, R8, R9, 0x1, 0x1f ;  /* 0x0c201f0009087f89 */ /* 0x000e6200000e0000 */
[C---:B0-----:R-:W-:Y:S02]  /*2850*/  FSETP.GT.AND P4, PT, R16.reuse, R11, PT ;  /* 0x0000000b1000720b */ /* 0x041fe40003f84000 */
[----:B------:R-:W-:Y:S02]  /*2860*/  FSETP.NAN.AND P5, PT, R16, R16, PT ;  /* 0x000000101000720b */ /* 0x000fe40003fa8000 */
[----:B-1----:R-:W-:-:S09]  /*2870*/  FSETP.GEU.AND P6, PT, R9, R8, PT ;  /* 0x000000080900720b */ /* 0x002fd20003fce000 */
[----:B------:R-:W-:Y:S02]  /*2880*/  @!P4 FSEL R16, R16, R11, P5 ;  /* 0x0000000b1010c208 */ /* 0x000fe40002800000 */
[----:B------:R-:W-:-:S04]  /*2890*/  FSETP.NAN.AND P5, PT, R9, R9, PT ;  /* 0x000000090900720b */ /* 0x000fc80003fa8000 */
[----:B------:R-:W-:-:S05]  /*28a0*/  @P6 SEL R9, R9, R8, P5 ;  /* 0x0000000809096207 */ /* 0x000fca0002800000 */
[----:B------:R-:W-:Y:S04]  /*28b0*/  @P0 STS [R6.X4], R9 ;  /* 0x0000000906000388 */ /* 0x000fe80000004800 */
[----:B------:R-:W-:Y:S06]  /*28c0*/  BAR.SYNC.DEFER_BLOCKING 0x0 ;  /* 0x0000000000007b1d */ /* 0x000fec0000010000 */
[----:B------:R-:W0:Y:S01]  /*28d0*/  SHFL.BFLY PT, R10, R16, 0x1, 0x1f ;  /* 0x0c201f00100a7f89 */ /* 0x000e2200000e0000 */
[----:B------:R-:W-:-:S03]  /*28e0*/  FSETP.NAN.AND P5, PT, R16, R16, PT ;  /* 0x000000101000720b */ /* 0x000fc60003fa8000 */
[----:B------:R-:W-:Y:S04]  /*28f0*/  LDS R8, [RZ] ;  /* 0x00000000ff087984 */ /* 0x000fe80000000800 */
[----:B------:R-:W-:Y:S01]  /*2900*/  BAR.SYNC.DEFER_BLOCKING 0x0 ;  /* 0x0000000000007b1d */ /* 0x000fe20000010000 */
[----:B0-----:R-:W-:-:S13]  /*2910*/  FSETP.GT.AND P4, PT, R16, R10, PT ;  /* 0x0000000a1000720b */ /* 0x001fda0003f84000 */
[----:B------:R-:W-:-:S05]  /*2920*/  @!P4 SEL R16, R16, R10, P5 ;  /* 0x0000000a1010c207 */ /* 0x000fca0002800000 */
[----:B------:R-:W-:Y:S04]  /*2930*/  @!P3 STS [R2], R16 ;  /* 0x000000100200b388 */ /* 0x000fe80000000800 */
[----:B------:R-:W-:Y:S06]  /*2940*/  BAR.SYNC.DEFER_BLOCKING 0x0 ;  /* 0x0000000000007b1d */ /* 0x000fec0000010000 */
[----:B------:R-:W0:Y:S04]  /*2950*/  @!P2 LDS R7, [R6.X4] ;  /* 0x000000000607a984 */ /* 0x000e280000004800 */
[----:B0-----:R-:W0:Y:S01]  /*2960*/  SHFL.BFLY PT, R10, R7, 0x4, 0x1f ;  /* 0x0c801f00070a7f89 */ /* 0x001e2200000e0000 */
[----:B------:R-:W-:-:S02]  /*2970*/  FSETP.NAN.AND P3, PT, R7, R7, PT ;  /* 0x000000070700720b */ /* 0x000fc40003f68000 */
[----:B0-----:R-:W-:-:S04]  /*2980*/  FSETP.GT.AND P2, PT, R7, R10, PT ;  /* 0x0000000a0700720b */ /* 0x001fc80003f44000 */
[----:B------:R-:W-:-:S04]  /*2990*/  FSEL R10, R7, R10, P2 ;  /* 0x0000000a070a7208 */ /* 0x000fc80001000000 */
[----:B------:R-:W-:-:S05]  /*29a0*/  FSEL R9, R7, R10, P3 ;  /* 0x0000000a07097208 */ /* 0x000fca0001800000 */
[----:B------:R-:W0:Y:S01]  /*29b0*/  SHFL.BFLY PT, R10, R9, 0x2, 0x1f ;  /* 0x0c401f00090a7f89 */ /* 0x000e2200000e0000 */
[C---:B------:R-:W-:Y:S02]  /*29c0*/  FSETP.NAN.AND P3, PT, R9.reuse, R9, PT ;  /* 0x000000090900720b */ /* 0x040fe40003f68000 */
[----:B0-----:R-:W-:-:S13]  /*29d0*/  FSETP.GT.AND P2, PT, R9, R10, PT ;  /* 0x0000000a0900720b */ /* 0x001fda0003f44000 */
[----:B------:R-:W-:-:S05]  /*29e0*/  @!P2 FSEL R9, R9, R10, P3 ;  /* 0x0000000a0909a208 */ /* 0x000fca0001800000 */
[----:B------:R-:W0:Y:S01]  /*29f0*/  SHFL.BFLY PT, R2, R9, 0x1, 0x1f ;  /* 0x0c201f0009027f89 */ /* 0x000e2200000e0000 */
[C---:B------:R-:W-:Y:S02]  /*2a00*/  FSETP.NAN.AND P3, PT, R9.reuse, R9, PT ;  /* 0x000000090900720b */ /* 0x040fe40003f68000 */
[----:B0-----:R-:W-:-:S13]  /*2a10*/  FSETP.GT.AND P2, PT, R9, R2, PT ;  /* 0x000000020900720b */ /* 0x001fda0003f44000 */
[----:B------:R-:W-:-:S05]  /*2a20*/  @!P2 SEL R9, R9, R2, P3 ;  /* 0x000000020909a207 */ /* 0x000fca0001800000 */
[----:B------:R0:W-:Y:S04]  /*2a30*/  @P0 STS [R6.X4], R9 ;  /* 0x0000000906000388 */ /* 0x0001e80000004800 */
[----:B------:R-:W-:Y:S06]  /*2a40*/  BAR.SYNC.DEFER_BLOCKING 0x0 ;  /* 0x0000000000007b1d */ /* 0x000fec0000010000 */
[----:B------:R-:W1:Y:S01]  /*2a50*/  LDS R7, [RZ] ;  /* 0x00000000ff077984 */ /* 0x000e620000000800 */
[----:B------:R-:W-:Y:S01]  /*2a60*/  ISETP.EQ.AND P0, PT, R4, RZ, !P1 ;  /* 0x000000ff0400720c */ /* 0x000fe20004f02270 */
[----:B------:R-:W-:-:S04]  /*2a70*/  IMAD.WIDE R10, R5, R0, c[0x0][0x180] ;  /* 0x00006000050a7625 */ /* 0x000fc800078e0200 */
[----:B------:R-:W-:Y:S01]  /*2a80*/  IMAD.WIDE R12, R5, R0, c[0x0][0x188] ;  /* 0x00006200050c7625 */ /* 0x000fe200078e0200 */
[----:B0-----:R-:W-:-:S03]  /*2a90*/  SHF.R.S32.HI R6, RZ, 0x1f, R3 ;  /* 0x0000001fff067819 */ /* 0x001fc60000011403 */
[----:B------:R-:W-:Y:S01]  /*2aa0*/  IMAD.WIDE R14, R5, R0, c[0x0][0x190] ;  /* 0x00006400050e7625 */ /* 0x000fe200078e0200 */
[----:B------:R-:W-:-:S03]  /*2ab0*/  LEA R4, P2, R3, c[0x0][0x178], 0x1 ;  /* 0x00005e0003047a11 */ /* 0x000fc600078408ff */
[----:B------:R-:W-:-:S04]  /*2ac0*/  IMAD.WIDE R18, R5, R0, c[0x0][0x1a0] ;  /* 0x0000680005127625 */ /* 0x000fc800078e0200 */
[----:B------:R-:W-:Y:S01]  /*2ad0*/  IMAD.MOV.U32 R9, RZ, RZ, RZ ;  /* 0x000000ffff097224 */ /* 0x000fe200078e00ff */
[----:B-1----:R-:W-:-:S04]  /*2ae0*/  F2FP.BF16.PACK_AB R2, R7, R8 ;  /* 0x000000080702723e */ /* 0x002fc800000010ff */
[C---:B------:R-:W-:Y:S02]  /*2af0*/  PRMT R17, R2.reuse, 0x7632, R17 ;  /* 0x0000763202117816 */ /* 0x040fe40000000011 */
[C---:B------:R-:W-:Y:S01]  /*2b00*/  PRMT R21, R2.reuse, 0x7610, R21 ;  /* 0x0000761002157816 */ /* 0x040fe20000000015 */
[----:B------:R0:W-:Y:S04]  /*2b10*/  @P0 STG.E.U16 [R10.64], R2 ;  /* 0x000000020a000986 */ /* 0x0001e8000c101504 */
[----:B------:R1:W-:Y:S04]  /*2b20*/  @P0 STG.E.U16 [R12.64], R17 ;  /* 0x000000110c000986 */ /* 0x0003e8000c101504 */
[----:B------:R2:W-:Y:S01]  /*2b30*/  @P0 STG.E.U16 [R14.64], R21 ;  /* 0x000000150e000986 */ /* 0x0005e2000c101504 */
[----:B0-----:R-:W-:-:S02]  /*2b40*/  PRMT R11, R2, 0x7632, R11 ;  /* 0x00007632020b7816 */ /* 0x001fc4000000000b */
[C---:B------:R-:W-:Y:S01]  /*2b50*/  PRMT R10, R2.reuse, 0x7632, R10 ;  /* 0x00007632020a7816 */ /* 0x040fe2000000000a */
[----:B-1----:R-:W-:Y:S01]  /*2b60*/  IMAD.WIDE R16, R5, R0, c[0x0][0x198] ;  /* 0x0000660005107625 */ /* 0x002fe200078e0200 */
[----:B------:R-:W-:-:S03]  /*2b70*/  PRMT R13, R2, 0x7610, R13 ;  /* 0x00007610020d7816 */ /* 0x000fc6000000000d */
[----:B--2---:R-:W-:Y:S01]  /*2b80*/  IMAD.WIDE R20, R5, R0, c[0x0][0x1a8] ;  /* 0x00006a0005147625 */ /* 0x004fe200078e0200 */
[----:B------:R-:W-:Y:S01]  /*2b90*/  LEA.HI.X R5, R3, c[0x0][0x17c], R6, 0x1, P2 ;  /* 0x00005f0003057a11 */ /* 0x000fe200010f0c06 */
[----:B------:R-:W-:Y:S04]  /*2ba0*/  @P0 STG.E.U16 [R16.64], R11 ;  /* 0x0000000b10000986 */ /* 0x000fe8000c101504 */
[----:B------:R-:W-:Y:S04]  /*2bb0*/  @P0 STG.E.U16 [R18.64], R13 ;  /* 0x0000000d12000986 */ /* 0x000fe8000c101504 */
[----:B------:R0:W-:Y:S04]  /*2bc0*/  @P0 STG.E.U16 [R20.64], R10 ;  /* 0x0000000a14000986 */ /* 0x0001e8000c101504 */
[----:B------:R-:W0:Y:S01]  /*2bd0*/  @!P1 LDG.E.EF R9, [R4.64] ;  /* 0x0000000404099981 */ /* 0x000e22000c0e1900 */
[----:B------:R-:W-:-:S04]  /*2be0*/  FSETP.GE.AND P0, PT, R8, RZ, PT ;  /* 0x000000ff0800720b */ /* 0x000fc80003f06000 */
[----:B------:R-:W-:-:S05]  /*2bf0*/  FSEL R8, R8, RZ, !P0 ;  /* 0x000000ff08087208 */ /* 0x000fca0004000000 */
[----:B------:R-:W-:Y:S01]  /*2c00*/  FADD R8, RZ, -R8 ;  /* 0x80000008ff087221 */ /* 0x000fe20000000000 */
[----:B------:R-:W-:-:S04]  /*2c10*/  FSETP.GTU.AND P2, PT, R7, RZ, PT ;  /* 0x000000ff0700720b */ /* 0x000fc80003f4c000 */
[----:B------:R-:W-:Y:S02]  /*2c20*/  FSETP.NAN.AND P0, PT, R8, R8, PT ;  /* 0x000000080800720b */ /* 0x000fe40003f08000 */
[----:B------:R-:W-:-:S04]  /*2c30*/  FSEL R7, R7, RZ, P2 ;  /* 0x000000ff07077208 */ /* 0x000fc80001000000 */
[----:B------:R-:W-:-:S07]  /*2c40*/  FSETP.GT.AND P2, PT, R8, R7, PT ;  /* 0x000000070800720b */ /* 0x000fce0003f44000 */
[----:B------:R-:W-:-:S05]  /*2c50*/  @!P0 FSEL R8, R8, R7, P2 ;  /* 0x0000000708088208 */ /* 0x000fca0001000000 */
[----:B------:R-:W-:-:S05]  /*2c60*/  FMUL R8, R8, 0.0078740157186985015869 ;  /* 0x3c01020408087820 */ /* 0x000fca0000400000 */
[C---:B------:R-:W-:Y:S02]  /*2c70*/  FSETP.GT.AND P0, PT, R8.reuse, 9.9999997473787516356e-06, PT ;  /* 0x3727c5ac0800780b */ /* 0x040fe40003f04000 */
[----:B------:R-:W-:-:S11]  /*2c80*/  FSETP.NAN.AND P2, PT, R8, R8, PT ;  /* 0x000000080800720b */ /* 0x000fd60003f48000 */
[----:B------:R-:W-:-:S04]  /*2c90*/  @!P0 FSEL R8, R8, 9.9999997473787516356e-06, P2 ;  /* 0x3727c5ac08088808 */ /* 0x000fc80001000000 */
[C---:B------:R-:W-:Y:S02]  /*2ca0*/  FSETP.GT.AND P0, PT, |R8|.reuse, 8.50705917302346158658e+37, PT ;  /* 0x7e8000000800780b */ /* 0x040fe40003f04200 */
[----:B------:R-:W-:Y:S01]  /*2cb0*/  FSETP.GEU.AND P2, PT, |R8|, 1.175494350822287508e-38, PT ;  /* 0x008000000800780b */ /* 0x000fe20003f4e200 */
[----:B------:R-:W-:-:S10]  /*2cc0*/  IMAD.MOV.U32 R7, RZ, RZ, 0x3e800000 ;  /* 0x3e800000ff077424 */ /* 0x000fd400078e00ff */
[----:B------:R-:W-:-:S04]  /*2cd0*/  @P0 FMUL R8, R8, 0.25 ;  /* 0x3e80000008080820 */ /* 0x000fc80000400000 */
[----:B------:R-:W-:-:S04]  /*2ce0*/  @!P2 FMUL R8, R8, 16777216 ;  /* 0x4b8000000808a820 */ /* 0x000fc80000400000 */
[----:B------:R-:W1:Y:S01]  /*2cf0*/  MUFU.RCP R2, R8 ;  /* 0x0000000800027308 */ /* 0x000e620000001000 */
[----:B------:R-:W-:-:S05]  /*2d00*/  FSEL R7, R7, 1, P0 ;  /* 0x3f80000007077808 */ /* 0x000fca0000000000 */
[----:B------:R-:W-:-:S04]  /*2d10*/  @!P2 FMUL R7, R7, 16777216 ;  /* 0x4b8000000707a820 */ /* 0x000fc80000400000 */
[----:B-1----:R-:W-:Y:S01]  /*2d20*/  FMUL R2, R2, R7 ;  /* 0x0000000702027220 */ /* 0x002fe20000400000 */
[C---:B0-----:R-:W-:Y:S01]  /*2d30*/  PRMT R10, R9.reuse, 0x7632, R10 ;  /* 0x00007632090a7816 */ /* 0x041fe2000000000a */
[----:B------:R-:W-:-:S04]  /*2d40*/  IMAD.U32 R9, R9, 0x10000, RZ ;  /* 0x0001000009097824 */ /* 0x000fc800078e00ff */
[----:B------:R-:W-:Y:S01]  /*2d50*/  FMUL R9, R2, R9 ;  /* 0x0000000902097220 */ /* 0x000fe20000400000 */
[----:B------:R-:W-:-:S03]  /*2d60*/  IMAD.U32 R7, R10, 0x10000, RZ ;  /* 0x000100000a077824 */ /* 0x000fc600078e00ff */
[----:B------:R-:W0:Y:S01]  /*2d70*/  FRND R14, R9 ;  /* 0x00000009000e7307 */ /* 0x000e220000201000 */
[----:B------:R-:W-:-:S07]  /*2d80*/  FMUL R7, R2, R7 ;  /* 0x0000000702077220 */ /* 0x000fce0000400000 */
[----:B------:R-:W1:Y:S01]  /*2d90*/  FRND R15, R7 ;  /* 0x00000007000f7307 */ /* 0x000e620000201000 */
[C---:B0-----:R-:W-:Y:S02]  /*2da0*/  FSETP.GT.AND P2, PT, R14.reuse, -127, PT ;  /* 0xc2fe00000e00780b */ /* 0x041fe40003f44000 */
[----:B------:R-:W-:Y:S02]  /*2db0*/  FSETP.NAN.AND P3, PT, R14, R14, PT ;  /* 0x0000000e0e00720b */ /* 0x000fe40003f68000 */
[----:B-1----:R-:W-:-:S09]  /*2dc0*/  FSETP.GT.AND P0, PT, R15, -127, PT ;  /* 0xc2fe00000f00780b */ /* 0x002fd20003f04000 */
[----:B------:R-:W-:Y:S02]  /*2dd0*/  @!P2 FSEL R14, R14, -127, P3 ;  /* 0xc2fe00000e0ea808 */ /* 0x000fe40001800000 */
[C---:B------:R-:W-:Y:S02]  /*2de0*/  FSETP.NAN.AND P2, PT, R15.reuse, R15, PT ;  /* 0x0000000f0f00720b */ /* 0x040fe40003f48000 */
[----:B------:R-:W0:Y:S01]  /*2df0*/  F2I.S16.TRUNC.NTZ R11, R14 ;  /* 0x0000000e000b7305 */ /* 0x000e22000020e900 */
[----:B------:R-:W-:Y:S02]  /*2e00*/  FSETP.GEU.AND P5, PT, R14, 127, PT ;  /* 0x42fe00000e00780b */ /* 0x000fe40003fae000 */
[----:B------:R-:W-:-:S05]  /*2e10*/  @!P0 FSEL R15, R15, -127, P2 ;  /* 0xc2fe00000f0f8808 */ /* 0x000fca0001000000 */
[----:B------:R-:W1:Y:S01]  /*2e20*/  F2I.S16.TRUNC.NTZ R16, R15 ;  /* 0x0000000f00107305 */ /* 0x000e62000020e900 */
[C---:B------:R-:W-:Y:S02]  /*2e30*/  FSETP.GEU.AND P3, PT, R15.reuse, 127, PT ;  /* 0x42fe00000f00780b */ /* 0x040fe40003f6e000 */
[----:B------:R-:W-:Y:S02]  /*2e40*/  FSETP.NAN.AND P4, PT, R14, R14, PT ;  /* 0x0000000e0e00720b */ /* 0x000fe40003f88000 */
[----:B------:R-:W-:Y:S02]  /*2e50*/  FSETP.NAN.AND P2, PT, R15, R15, PT ;  /* 0x0000000f0f00720b */ /* 0x000fe40003f48000 */
[----:B0-----:R-:W-:Y:S02]  /*2e60*/  @P5 SEL R11, R11, 0x7f, P4 ;  /* 0x0000007f0b0b5807 */ /* 0x001fe40002000000 */
[----:B------:R-:W-:Y:S02]  /*2e70*/  IADD3 R10, P0, R3, c[0x0][0x1b0], RZ ;  /* 0x00006c00030a7a10 */ /* 0x000fe40007f1e0ff */
[----:B------:R-:W-:-:S02]  /*2e80*/  LOP3.LUT R7, R11, 0xff, RZ, 0xc0, !PT ;  /* 0x000000ff0b077812 */ /* 0x000fc400078ec0ff */
[C---:B------:R-:W-:Y:S02]  /*2e90*/  IADD3 R8, P4, R3.reuse, c[0x0][0x1b8], RZ ;  /* 0x00006e0003087a10 */ /* 0x040fe40007f9e0ff */
[----:B-1----:R-:W-:Y:S02]  /*2ea0*/  @P3 SEL R16, R16, 0x7f, P2 ;  /* 0x0000007f10103807 */ /* 0x002fe40001000000 */
[----:B------:R-:W-:Y:S02]  /*2eb0*/  IADD3 R12, P5, R3, c[0x0][0x1c0], RZ ;  /* 0x00007000030c7a10 */ /* 0x000fe40007fbe0ff */
[----:B------:R-:W-:Y:S01]  /*2ec0*/  IADD3.X R11, R6, c[0x0][0x1b4], RZ, P0, !PT ;  /* 0x00006d00060b7a10 */ /* 0x000fe200007fe4ff */
[----:B------:R-:W-:Y:S01]  /*2ed0*/  IMAD R7, R16, 0x100, R7 ;  /* 0x0000010010077824 */ /* 0x000fe200078e0207 */
[C---:B------:R-:W-:Y:S02]  /*2ee0*/  IADD3.X R9, R6.reuse, c[0x0][0x1bc], RZ, P4, !PT ;  /* 0x00006f0006097a10 */ /* 0x040fe400027fe4ff */
[----:B------:R-:W-:-:S02]  /*2ef0*/  IADD3.X R13, R6, c[0x0][0x1c4], RZ, P5, !PT ;  /* 0x00007100060d7a10 */ /* 0x000fc40002ffe4ff */
[----:B------:R0:W-:Y:S04]  /*2f00*/  @!P1 STG.E.U16 [R10.64], R7 ;  /* 0x000000070a009986 */ /* 0x0001e8000c101504 */
[----:B------:R0:W-:Y:S01]  /*2f10*/  @!P1 STG.E.U16 [R8.64], R7 ;  /* 0x0000000708009986 */ /* 0x0001e2000c101504 */
[----:B------:R-:W-:-:S03]  /*2f20*/  IMAD.MOV.U32 R6, RZ, RZ, RZ ;  /* 0x000000ffff067224 */ /* 0x000fc600078e00ff */
[----:B------:R0:W-:Y:S01]  /*2f30*/  @!P1 STG.E.U16 [R12.64], R7 ;  /* 0x000000070c009986 */ /* 0x0001e2000c101504 */
[----:B------:R-:W-:Y:S05]  /*2f40*/  @P1 BRA `(.L_x_1) ;  /* 0x0000001000001947 */ /* 0x000fea0003800000 */
[----:B------:R1:W5:Y:S02]  /*2f50*/  LDG.E.EF R6, [R4.64+0x400] ;  /* 0x0004000404067981 */ /* 0x000364000c0e1900 */
.L_x_1:
[C---:B-1---5:R-:W-:Y:S01]  /*2f60*/  IMAD.U32 R5, R6.reuse, 0x10000, RZ ;  /* 0x0001000006057824 */ /* 0x062fe200078e00ff */
[----:B------:R-:W-:Y:S02]  /*2f70*/  PRMT R6, R6, 0x7632, R6 ;  /* 0x0000763206067816 */ /* 0x000fe40000000006 */
[----:B------:R-:W-:Y:S01]  /*2f80*/  IADD3 R19, R3, 0x400, RZ ;  /* 0x0000040003137810 */ /* 0x000fe20007ffe0ff */
[----:B------:R-:W-:Y:S02]  /*2f90*/  FMUL R4, R2, R5 ;  /* 0x0000000502047220 */ /* 0x000fe40000400000 */
[----:B------:R-:W-:Y:S02]  /*2fa0*/  IMAD.U32 R5, R6, 0x10000, RZ ;  /* 0x0001000006057824 */ /* 0x000fe400078e00ff */
[----:B------:R-:W1:Y:S02]  /*2fb0*/  FRND R6, R4 ;  /* 0x0000000400067307 */ /* 0x000e640000201000 */
[----:B------:R-:W-:-:S06]  /*2fc0*/  FMUL R5, R2, R5 ;  /* 0x0000000502057220 */ /* 0x000fcc0000400000 */
[----:B0-----:R-:W0:Y:S01]  /*2fd0*/  FRND R7, R5 ;  /* 0x0000000500077307 */ /* 0x001e220000201000 */
[C---:B-1----:R-:W-:Y:S02]  /*2fe0*/  FSETP.GT.AND P2, PT, R6.reuse, -127, PT ;  /* 0xc2fe00000600780b */ /* 0x042fe40003f44000 */
[----:B------:R-:W-:Y:S02]  /*2ff0*/  FSETP.NAN.AND P3, PT, R6, R6, PT ;  /* 0x000000060600720b */ /* 0x000fe40003f68000 */
[----:B0-----:R-:W-:-:S09]  /*3000*/  FSETP.GT.AND P0, PT, R7, -127, PT ;  /* 0xc2fe00000700780b */ /* 0x001fd20003f04000 */
[----:B------:R-:W-:Y:S02]  /*3010*/  @!P2 FSEL R6, R6, -127, P3 ;  /* 0xc2fe00000606a808 */ /* 0x000fe40001800000 */
[C---:B------:R-:W-:Y:S02]  /*3020*/  FSETP.NAN.AND P2, PT, R7.reuse, R7, PT ;  /* 0x000000070700720b */ /* 0x040fe40003f48000 */
[----:B------:R0:W1:Y:S01]  /*3030*/  F2I.S16.TRUNC.NTZ R14, R6 ;  /* 0x00000006000e7305 */ /* 0x000062000020e900 */
[C---:B------:R-:W-:Y:S02]  /*3040*/  FSETP.GEU.AND P4, PT, R6.reuse, 127, PT ;  /* 0x42fe00000600780b */ /* 0x040fe40003f8e000 */
[----:B------:R-:W-:Y:S02]  /*3050*/  @!P0 FSEL R7, R7, -127, P2 ;  /* 0xc2fe000007078808 */ /* 0x000fe40001000000 */
[----:B------:R-:W-:-:S03]  /*3060*/  FSETP.NAN.AND P2, PT, R6, R6, PT ;  /* 0x000000060600720b */ /* 0x000fc60003f48000 */
[----:B------:R-:W2:Y:S01]  /*3070*/  F2I.S16.TRUNC.NTZ R4, R7 ;  /* 0x0000000700047305 */ /* 0x000ea2000020e900 */
[C---:B------:R-:W-:Y:S01]  /*3080*/  FSETP.GEU.AND P3, PT, R7.reuse, 127, PT ;  /* 0x42fe00000700780b */ /* 0x040fe20003f6e000 */
[----:B0-----:R-:W-:Y:S01]  /*3090*/  IMAD.MOV.U32 R6, RZ, RZ, RZ ;  /* 0x000000ffff067224 */ /* 0x001fe200078e00ff */
[----:B------:R-:W-:-:S03]  /*30a0*/  FSETP.NAN.AND P0, PT, R7, R7, PT ;  /* 0x000000070700720b */ /* 0x000fc60003f08000 */
[----:B-1----:R-:W-:-:S04]  /*30b0*/  @P4 SEL R14, R14, 0x7f, P2 ;  /* 0x0000007f0e0e4807 */ /* 0x002fc80001000000 */
[----:B------:R-:W-:-:S04]  /*30c0*/  LOP3.LUT R5, R14, 0xff, RZ, 0xc0, !PT ;  /* 0x000000ff0e057812 */ /* 0x000fc800078ec0ff */
[----:B--2---:R-:W-:-:S05]  /*30d0*/  @P3 SEL R4, R4, 0x7f, P0 ;  /* 0x0000007f04043807 */ /* 0x004fca0000000000 */
[----:B------:R-:W-:Y:S02]  /*30e0*/  IMAD R17, R4, 0x100, R5 ;  /* 0x0000010004117824 */ /* 0x000fe400078e0205 */
[----:B------:R-:W-:-:S03]  /*30f0*/  IMAD.WIDE R4, R19, R0, c[0x0][0x178] ;  /* 0x00005e0013047625 */ /* 0x000fc600078e0200 */
[----:B------:R0:W-:Y:S04]  /*3100*/  @!P1 STG.E.U16 [R10.64+0x200], R17 ;  /* 0x000200110a009986 */ /* 0x0001e8000c101504 */
[----:B------:R-:W-:Y:S04]  /*3110*/  @!P1 STG.E.U16 [R8.64+0x200], R17 ;  /* 0x0002001108009986 */ /* 0x000fe8000c101504 */
[----:B------:R1:W-:Y:S04]  /*3120*/  @!P1 STG.E.U16 [R12.64+0x200], R17 ;  /* 0x000200110c009986 */ /* 0x0003e8000c101504 */
[----:B------:R-:W2:Y:S01]  /*3130*/  @!P1 LDG.E.EF R6, [R4.64] ;  /* 0x0000000404069981 */ /* 0x000ea2000c0e1900 */
[----:B0-----:R-:W-:-:S02]  /*3140*/  SHF.R.S32.HI R11, RZ, 0x1f, R19 ;  /* 0x0000001fff0b7819 */ /* 0x001fc40000011413 */
[----:B------:R-:W-:Y:S01]  /*3150*/  IADD3 R21, R3, 0x600, RZ ;  /* 0x0000060003157810 */ /* 0x000fe20007ffe0ff */
[----:B-1----:R-:W-:Y:S02]  /*3160*/  IMAD.MOV.U32 R12, RZ, RZ, RZ ;  /* 0x000000ffff0c7224 */ /* 0x002fe400078e00ff */
[C---:B--2---:R-:W-:Y:S01]  /*3170*/  IMAD.U32 R7, R6.reuse, 0x10000, RZ ;  /* 0x0001000006077824 */ /* 0x044fe200078e00ff */
[----:B------:R-:W-:-:S03]  /*3180*/  PRMT R6, R6, 0x7632, R6 ;  /* 0x0000763206067816 */ /* 0x000fc60000000006 */
[----:B------:R-:W-:Y:S02]  /*3190*/  FMUL R14, R2, R7 ;  /* 0x00000007020e7220 */ /* 0x000fe40000400000 */
[----:B------:R-:W-:Y:S02]  /*31a0*/  IMAD.U32 R7, R6, 0x10000, RZ ;  /* 0x0001000006077824 */ /* 0x000fe400078e00ff */
[----:B------:R-:W0:Y:S02]  /*31b0*/  FRND R15, R14 ;  /* 0x0000000e000f7307 */ /* 0x000e240000201000 */
[----:B------:R-:W-:-:S06]  /*31c0*/  FMUL R7, R2, R7 ;  /* 0x0000000702077220 */ /* 0x000fcc0000400000 */
[----:B------:R-:W1:Y:S01]  /*31d0*/  FRND R16, R7 ;  /* 0x0000000700107307 */ /* 0x000e620000201000 */
[C---:B0-----:R-:W-:Y:S02]  /*31e0*/  FSETP.GT.AND P2, PT, R15.reuse, -127, PT ;  /* 0xc2fe00000f00780b */ /* 0x041fe40003f44000 */
[----:B------:R-:W-:Y:S02]  /*31f0*/  FSETP.NAN.AND P3, PT, R15, R15, PT ;  /* 0x0000000f0f00720b */ /* 0x000fe40003f68000 */
[----:B-1----:R-:W-:-:S09]  /*3200*/  FSETP.GT.AND P0, PT, R16, -127, PT ;  /* 0xc2fe00001000780b */ /* 0x002fd20003f04000 */
[----:B------:R-:W-:Y:S02]  /*3210*/  @!P2 FSEL R15, R15, -127, P3 ;  /* 0xc2fe00000f0fa808 */ /* 0x000fe40001800000 */
[C---:B------:R-:W-:Y:S02]  /*3220*/  FSETP.NAN.AND P2, PT, R16.reuse, R16, PT ;  /* 0x000000101000720b */ /* 0x040fe40003f48000 */
[----:B------:R-:W0:Y:S01]  /*3230*/  F2I.S16.TRUNC.NTZ R5, R15 ;  /* 0x0000000f00057305 */ /* 0x000e22000020e900 */
[C---:B------:R-:W-:Y:S02]  /*3240*/  FSETP.GEU.AND P4, PT, R15.reuse, 127, PT ;  /* 0x42fe00000f00780b */ /* 0x040fe40003f8e000 */
[----:B------:R-:W-:Y:S02]  /*3250*/  @!P0 FSEL R16, R16, -127, P2 ;  /* 0xc2fe000010108808 */ /* 0x000fe40001000000 */
[----:B------:R-:W-:-:S03]  /*3260*/  FSETP.NAN.AND P2, PT, R15, R15, PT ;  /* 0x0000000f0f00720b */ /* 0x000fc60003f48000 */
[----:B------:R-:W1:Y:S01]  /*3270*/  F2I.S16.TRUNC.NTZ R4, R16 ;  /* 0x0000001000047305 */ /* 0x000e62000020e900 */
[C---:B------:R-:W-:Y:S02]  /*3280*/  FSETP.GEU.AND P3, PT, R16.reuse, 127, PT ;  /* 0x42fe00001000780b */ /* 0x040fe40003f6e000 */
[----:B------:R-:W-:-:S03]  /*3290*/  FSETP.NAN.AND P0, PT, R16, R16, PT ;  /* 0x000000101000720b */ /* 0x000fc60003f08000 */
[----:B0-----:R-:W-:Y:S02]  /*32a0*/  @P4 SEL R5, R5, 0x7f, P2 ;  /* 0x0000007f05054807 */ /* 0x001fe40001000000 */
[----:B------:R-:W-:Y:S02]  /*32b0*/  IADD3 R6, P2, R19, c[0x0][0x1b0], RZ ;  /* 0x00006c0013067a10 */ /* 0x000fe40007f5e0ff */
[----:B------:R-:W-:Y:S02]  /*32c0*/  LOP3.LUT R5, R5, 0xff, RZ, 0xc0, !PT ;  /* 0x000000ff05057812 */ /* 0x000fe400078ec0ff */
[----:B------:R-:W-:Y:S02]  /*32d0*/  IADD3.X R7, R11, c[0x0][0x1b4], RZ, P2, !PT ;  /* 0x00006d000b077a10 */ /* 0x000fe400017fe4ff */
[----:B-1----:R-:W-:Y:S02]  /*32e0*/  @P3 SEL R4, R4, 0x7f, P0 ;  /* 0x0000007f04043807 */ /* 0x002fe40000000000 */
[----:B------:R-:W-:-:S02]  /*32f0*/  IADD3 R8, P0, R19, c[0x0][0x1b8], RZ ;  /* 0x00006e0013087a10 */ /* 0x000fc40007f1e0ff */
[----:B------:R-:W-:Y:S01]  /*3300*/  IADD3 R10, P2, R19, c[0x0][0x1c0], RZ ;  /* 0x00007000130a7a10 */ /* 0x000fe20007f5e0ff */
[----:B------:R-:W-:Y:S01]  /*3310*/  IMAD R17, R4, 0x100, R5 ;  /* 0x0000010004117824 */ /* 0x000fe200078e0205 */
[----:B------:R-:W-:Y:S01]  /*3320*/  IADD3.X R9, R11, c[0x0][0x1bc], RZ, P0, !PT ;  /* 0x00006f000b097a10 */ /* 0x000fe200007fe4ff */
[----:B------:R-:W-:Y:S01]  /*3330*/  IMAD.WIDE R4, R21, R0, c[0x0][0x178] ;  /* 0x00005e0015047625 */ /* 0x000fe200078e0200 */
[----:B------:R-:W-:Y:S02]  /*3340*/  IADD3.X R11, R11, c[0x0][0x1c4], RZ, P2, !PT ;  /* 0x000071000b0b7a10 */ /* 0x000fe400017fe4ff */
[----:B------:R-:W-:Y:S04]  /*3350*/  @!P1 STG.E.U16 [R6.64], R17 ;  /* 0x0000001106009986 */ /* 0x000fe8000c101504 */
[----:B------:R-:W-:Y:S04]  /*3360*/  @!P1 STG.E.U16 [R8.64], R17 ;  /* 0x0000001108009986 */ /* 0x000fe8000c101504 */
[----:B------:R0:W-:Y:S04]  /*3370*/  @!P1 STG.E.U16 [R10.64], R17 ;  /* 0x000000110a009986 */ /* 0x0001e8000c101504 */
[----:B------:R-:W2:Y:S01]  /*3380*/  @!P1 LDG.E.EF R12, [R4.64] ;  /* 0x00000004040c9981 */ /* 0x000ea2000c0e1900 */
[----:B------:R-:W-:-:S02]  /*3390*/  IADD3 R19, R3, 0x800, RZ ;  /* 0x0000080003137810 */ /* 0x000fc40007ffe0ff */
[----:B0-----:R-:W-:Y:S01]  /*33a0*/  SHF.R.S32.HI R11, RZ, 0x1f, R21 ;  /* 0x0000001fff0b7819 */ /* 0x001fe20000011415 */
        /* <DEDUP_REMOVED lines=20> */
[----:B-1----:R-:W-:Y:S02]  /*34f0*/  @P4 SEL R5, R5, 0x7f, P2 ;  /* 0x0000007f05054807 */ /* 0x002fe40001000000 */
[----:B------:R-:W-:Y:S02]  /*3500*/  IADD3 R6, P2, R21, c[0x0][0x1b0], RZ ;  /* 0x00006c0015067a10 */ /* 0x000fe40007f5e0ff */
[----:B------:R-:W-:Y:S02]  /*3510*/  LOP3.LUT R5, R5, 0xff, RZ, 0xc0, !PT ;  /* 0x000000ff05057812 */ /* 0x000fe400078ec0ff */
[----:B------:R-:W-:Y:S02]  /*3520*/  IADD3.X R7, R11, c[0x0][0x1b4], RZ, P2, !PT ;  /* 0x00006d000b077a10 */ /* 0x000fe400017fe4ff */
[----:B--2---:R-:W-:Y:S02]  /*3530*/  @P3 SEL R4, R4, 0x7f, P0 ;  /* 0x0000007f04043807 */ /* 0x004fe40000000000 */
        /* <DEDUP_REMOVED lines=10> */
[----:B0-----:R-:W-:-:S02]  /*35e0*/  SHF.R.S32.HI R11, RZ, 0x1f, R19 ;  /* 0x0000001fff0b7819 */ /* 0x001fc40000011413 */
[----:B------:R-:W-:Y:S01]  /*35f0*/  IADD3 R17, R3, 0xa00, RZ ;  /* 0x00000a0003117810 */ /* 0x000fe20007ffe0ff */
[----:B------:R-:W-:Y:S02]  /*3600*/  IMAD.MOV.U32 R3, RZ, RZ, RZ ;  /* 0x000000ffff037224 */ /* 0x000fe400078e00ff */
        /* <DEDUP_REMOVED lines=31> */
[----:B------:R0:W-:Y:S04]  /*3800*/  @!P1 STG.E.U16 [R8.64], R15 ;  /* 0x0000000f08009986 */ /* 0x0001e8000c101504 */
[----:B------:R1:W-:Y:S04]  /*3810*/  @!P1 STG.E.U16 [R10.64], R15 ;  /* 0x0000000f0a009986 */ /* 0x0003e8000c101504 */
[----:B------:R-:W2:Y:S01]  /*3820*/  @!P1 LDG.E.EF R3, [R4.64] ;  /* 0x0000000404039981 */ /* 0x000ea2000c0e1900 */
[----:B0-----:R-:W-:-:S02]  /*3830*/  SHF.R.S32.HI R8, RZ, 0x1f, R17 ;  /* 0x0000001fff087819 */ /* 0x001fc40000011411 */
[C---:B--2---:R-:W-:Y:S01]  /*3840*/  PRMT R0, R3.reuse, 0x7632, R0 ;  /* 0x0000763203007816 */ /* 0x044fe20000000000 */
[----:B------:R-:W-:-:S04]  /*3850*/  IMAD.U32 R3, R3, 0x10000, RZ ;  /* 0x0001000003037824 */ /* 0x000fc800078e00ff */
[----:B------:R-:W-:Y:S01]  /*3860*/  FMUL R3, R2, R3 ;  /* 0x0000000302037220 */ /* 0x000fe20000400000 */
[----:B------:R-:W-:-:S03]  /*3870*/  IMAD.U32 R13, R0, 0x10000, RZ ;  /* 0x00010000000d7824 */ /* 0x000fc600078e00ff */
[----:B------:R-:W0:Y:S01]  /*3880*/  FRND R0, R3 ;  /* 0x0000000300007307 */ /* 0x000e220000201000 */
[----:B------:R-:W-:-:S07]  /*3890*/  FMUL R13, R2, R13 ;  /* 0x0000000d020d7220 */ /* 0x000fce0000400000 */
[----:B------:R-:W2:Y:S01]  /*38a0*/  FRND R12, R13 ;  /* 0x0000000d000c7307 */ /* 0x000ea20000201000 */
[C---:B0-----:R-:W-:Y:S02]  /*38b0*/  FSETP.GT.AND P2, PT, R0.reuse, -127, PT ;  /* 0xc2fe00000000780b */ /* 0x041fe40003f44000 */
[----:B------:R-:W-:Y:S02]  /*38c0*/  FSETP.NAN.AND P3, PT, R0, R0, PT ;  /* 0x000000000000720b */ /* 0x000fe40003f68000 */
[----:B--2---:R-:W-:-:S09]  /*38d0*/  FSETP.GT.AND P0, PT, R12, -127, PT ;  /* 0xc2fe00000c00780b */ /* 0x004fd20003f04000 */
[----:B------:R-:W-:Y:S02]  /*38e0*/  @!P2 FSEL R0, R0, -127, P3 ;  /* 0xc2fe00000000a808 */ /* 0x000fe40001800000 */
[----:B------:R-:W-:Y:S02]  /*38f0*/  FSETP.NAN.AND P2, PT, R12, R12, PT ;  /* 0x0000000c0c00720b */ /* 0x000fe40003f48000 */
[----:B------:R-:W0:Y:S01]  /*3900*/  F2I.S16.TRUNC.NTZ R5, R0 ;  /* 0x0000000000057305 */ /* 0x000e22000020e900 */
[----:B------:R-:W-:Y:S02]  /*3910*/  FSETP.GEU.AND P4, PT, R0, 127, PT ;  /* 0x42fe00000000780b */ /* 0x000fe40003f8e000 */
[----:B------:R-:W-:Y:S02]  /*3920*/  @!P0 FSEL R12, R12, -127, P2 ;  /* 0xc2fe00000c0c8808 */ /* 0x000fe40001000000 */
[----:B------:R-:W-:-:S03]  /*3930*/  FSETP.NAN.AND P2, PT, R0, R0, PT ;  /* 0x000000000000720b */ /* 0x000fc60003f48000 */
[----:B------:R-:W2:Y:S01]  /*3940*/  F2I.S16.TRUNC.NTZ R7, R12 ;  /* 0x0000000c00077305 */ /* 0x000ea2000020e900 */
[C---:B------:R-:W-:Y:S02]  /*3950*/  FSETP.GEU.AND P3, PT, R12.reuse, 127, PT ;  /* 0x42fe00000c00780b */ /* 0x040fe40003f6e000 */
[----:B------:R-:W-:-:S03]  /*3960*/  FSETP.NAN.AND P0, PT, R12, R12, PT ;  /* 0x0000000c0c00720b */ /* 0x000fc60003f08000 */
[----:B0-----:R-:W-:Y:S02]  /*3970*/  @P4 SEL R5, R5, 0x7f, P2 ;  /* 0x0000007f05054807 */ /* 0x001fe40001000000 */
[----:B------:R-:W-:Y:S02]  /*3980*/  IADD3 R2, P2, R17, c[0x0][0x1b0], RZ ;  /* 0x00006c0011027a10 */ /* 0x000fe40007f5e0ff */
[----:B------:R-:W-:Y:S02]  /*3990*/  LOP3.LUT R0, R5, 0xff, RZ, 0xc0, !PT ;  /* 0x000000ff05007812 */ /* 0x000fe400078ec0ff */
[----:B------:R-:W-:Y:S02]  /*39a0*/  IADD3 R4, P4, R17, c[0x0][0x1b8], RZ ;  /* 0x00006e0011047a10 */ /* 0x000fe40007f9e0ff */
[----:B--2---:R-:W-:Y:S02]  /*39b0*/  @P3 SEL R7, R7, 0x7f, P0 ;  /* 0x0000007f07073807 */ /* 0x004fe40000000000 */
[----:B------:R-:W-:-:S02]  /*39c0*/  IADD3.X R3, R8, c[0x0][0x1b4], RZ, P2, !PT ;  /* 0x00006d0008037a10 */ /* 0x000fc400017fe4ff */
[----:B------:R-:W-:Y:S01]  /*39d0*/  IADD3.X R5, R8, c[0x0][0x1bc], RZ, P4, !PT ;  /* 0x00006f0008057a10 */ /* 0x000fe200027fe4ff */
[----:B------:R-:W-:Y:S01]  /*39e0*/  IMAD R9, R7, 0x100, R0 ;  /* 0x0000010007097824 */ /* 0x000fe200078e0200 */
[----:B------:R-:W-:-:S04]  /*39f0*/  IADD3 R6, P0, R17, c[0x0][0x1c0], RZ ;  /* 0x0000700011067a10 */ /* 0x000fc80007f1e0ff */
[----:B------:R1:W-:Y:S01]  /*3a00*/  @!P1 STG.E.U16 [R2.64], R9 ;  /* 0x0000000902009986 */ /* 0x0003e2000c101504 */
[----:B------:R-:W-:-:S03]  /*3a10*/  IADD3.X R7, R8, c[0x0][0x1c4], RZ, P0, !PT ;  /* 0x0000710008077a10 */ /* 0x000fc600007fe4ff */
[----:B------:R1:W-:Y:S01]  /*3a20*/  @!P1 STG.E.U16 [R4.64], R9 ;  /* 0x0000000904009986 */ /* 0x0003e2000c101504 */
[----:B------:R-:W-:Y:S05]  /*3a30*/  @P1 EXIT ;  /* 0x000000000000194d */ /* 0x000fea0003800000 */
[----:B------:R-:W-:Y:S01]  /*3a40*/  STG.E.U16 [R6.64], R9 ;  /* 0x0000000906007986 */ /* 0x000fe2000c101504 */
[----:B------:R-:W-:Y:S05]  /*3a50*/  EXIT ;  /* 0x000000000000794d */ /* 0x000fea0003800000 */
.L_x_2:
[----:B------:R-:W-:-:S00]  /*3a60*/  BRA `(.L_x_2) ;  /* 0xfffffff000007947 */ /* 0x000fc0000383ffff */
[----:B------:R-:W-:-:S00]  /*3a70*/  NOP ;  /* 0x0000000000007918 */ /* 0x000fc00000000000 */
        /* <DEDUP_REMOVED lines=8> */
.L_x_3:


//--------------------- .nv.global.init           --------------------------
	.section	.nv.global.init,"aw",@progbits
.nv.global.init:
	.type		_$_str,@object
	.size		_$_str,(.L_0 - _$_str)
_$_str:
        /*0000*/ 	.byte	0x5f, 0x5f, 0x43, 0x55, 0x44, 0x41, 0x5f, 0x46, 0x54, 0x5a, 0x00
.L_0:


//--------------------- .nv.shared.triton_red_fused__to_copy_add_amax_amin_clamp_mul_native_layer_norm_reciprocal_1 --------------------------
	.section	.nv.shared.triton_red_fused__to_copy_add_amax_amin_clamp_mul_native_layer_norm_reciprocal_1,"aw",@nobits
	.sectionflags	@""
	.align	16
